//
// Generated by NVIDIA NVVM Compiler
//
// Compiler Build ID: CL-36424714
// Cuda compilation tools, release 13.0, V13.0.88
// Based on NVVM 20.0.0
//

.version 9.0
.target sm_100
.address_size 64

	// .globl	_Z21deviceCalcScoreMatrixP8RgbPixeliiP10ImageEntrymiPf

.visible .entry _Z21deviceCalcScoreMatrixP8RgbPixeliiP10ImageEntrymiPf(
	.param .u64 .ptr .align 1 _Z21deviceCalcScoreMatrixP8RgbPixeliiP10ImageEntrymiPf_param_0,
	.param .u32 _Z21deviceCalcScoreMatrixP8RgbPixeliiP10ImageEntrymiPf_param_1,
	.param .u32 _Z21deviceCalcScoreMatrixP8RgbPixeliiP10ImageEntrymiPf_param_2,
	.param .u64 .ptr .align 1 _Z21deviceCalcScoreMatrixP8RgbPixeliiP10ImageEntrymiPf_param_3,
	.param .u64 _Z21deviceCalcScoreMatrixP8RgbPixeliiP10ImageEntrymiPf_param_4,
	.param .u32 _Z21deviceCalcScoreMatrixP8RgbPixeliiP10ImageEntrymiPf_param_5,
	.param .u64 .ptr .align 1 _Z21deviceCalcScoreMatrixP8RgbPixeliiP10ImageEntrymiPf_param_6
)
{
	.local .align 4 .b8 	__local_depot0[3096];
	.reg .b64 	%SP;
	.reg .b64 	%SPL;
	.reg .pred 	%p<6>;
	.reg .b32 	%r<156>;
	.reg .b32 	%f<1476>;
	.reg .b64 	%rd<168>;

	mov.u64 	%SPL, __local_depot0;
	ld.param.u32 	%r36, [_Z21deviceCalcScoreMatrixP8RgbPixeliiP10ImageEntrymiPf_param_1];
	ld.param.u32 	%r37, [_Z21deviceCalcScoreMatrixP8RgbPixeliiP10ImageEntrymiPf_param_2];
	ld.param.u64 	%rd16, [_Z21deviceCalcScoreMatrixP8RgbPixeliiP10ImageEntrymiPf_param_4];
	ld.param.u32 	%r38, [_Z21deviceCalcScoreMatrixP8RgbPixeliiP10ImageEntrymiPf_param_5];
	add.u64 	%rd1, %SPL, 0;
	div.s32 	%r39, %r37, %r38;
	cvt.s64.s32 	%rd2, %r39;
	div.s32 	%r40, %r36, %r38;
	mul.wide.s32 	%rd18, %r40, %r39;
	mov.u32 	%r41, %tid.x;
	mov.u32 	%r42, %ntid.x;
	mov.u32 	%r43, %ctaid.x;
	mad.lo.s32 	%r44, %r42, %r43, %r41;
	cvt.u64.u32 	%rd3, %r44;
	mov.u32 	%r45, %tid.y;
	mov.u32 	%r46, %ntid.y;
	mov.u32 	%r47, %ctaid.y;
	mad.lo.s32 	%r48, %r46, %r47, %r45;
	cvt.u64.u32 	%rd19, %r48;
	setp.le.u64 	%p1, %rd18, %rd3;
	setp.le.u64 	%p2, %rd16, %rd19;
	or.pred  	%p3, %p1, %p2;
	@%p3 bra 	$L__BB0_7;
	and.b64  	%rd20, %rd2, -4294967296;
	setp.ne.s64 	%p4, %rd20, 0;
	@%p4 bra 	$L__BB0_3;
	cvt.u32.u64 	%r50, %rd2;
	cvt.u32.u64 	%r51, %rd3;
	div.u32 	%r52, %r51, %r50;
	mul.lo.s32 	%r53, %r52, %r50;
	sub.s32 	%r54, %r51, %r53;
	cvt.u64.u32 	%rd166, %r52;
	cvt.u64.u32 	%rd167, %r54;
	bra.uni 	$L__BB0_4;
$L__BB0_3:
	div.u64 	%rd166, %rd3, %rd2;
	mul.lo.s64 	%rd21, %rd166, %rd2;
	sub.s64 	%rd167, %rd3, %rd21;
$L__BB0_4:
	ld.param.u32 	%r154, [_Z21deviceCalcScoreMatrixP8RgbPixeliiP10ImageEntrymiPf_param_5];
	ld.param.u64 	%rd164, [_Z21deviceCalcScoreMatrixP8RgbPixeliiP10ImageEntrymiPf_param_3];
	ld.param.u32 	%r152, [_Z21deviceCalcScoreMatrixP8RgbPixeliiP10ImageEntrymiPf_param_2];
	ld.param.u32 	%r151, [_Z21deviceCalcScoreMatrixP8RgbPixeliiP10ImageEntrymiPf_param_1];
	ld.param.u64 	%rd163, [_Z21deviceCalcScoreMatrixP8RgbPixeliiP10ImageEntrymiPf_param_0];
	cvta.to.global.u64 	%rd10, %rd163;
	cvta.to.global.u64 	%rd22, %rd164;
	mov.u32 	%r56, %ntid.y;
	mov.u32 	%r57, %ctaid.y;
	mov.u32 	%r58, %tid.y;
	mad.lo.s32 	%r59, %r56, %r57, %r58;
	cvt.u64.u32 	%rd11, %r59;
	mul.wide.u32 	%rd23, %r59, 3096;
	add.s64 	%rd24, %rd22, %rd23;
	ld.global.f32 	%f22, [%rd24+3092];
	ld.global.f32 	%f23, [%rd24+3088];
	ld.global.f32 	%f24, [%rd24+3084];
	ld.global.f32 	%f25, [%rd24+3080];
	ld.global.f32 	%f26, [%rd24+3076];
	ld.global.f32 	%f27, [%rd24+3072];
	ld.global.f32 	%f28, [%rd24+3068];
	ld.global.f32 	%f29, [%rd24+3064];
	ld.global.f32 	%f30, [%rd24+3060];
	ld.global.f32 	%f31, [%rd24+3056];
	ld.global.f32 	%f32, [%rd24+3052];
	ld.global.f32 	%f33, [%rd24+3048];
	ld.global.f32 	%f34, [%rd24+3044];
	ld.global.f32 	%f35, [%rd24+3040];
	ld.global.f32 	%f36, [%rd24+3036];
	ld.global.f32 	%f37, [%rd24+3032];
	ld.global.f32 	%f38, [%rd24+3028];
	ld.global.f32 	%f39, [%rd24+3024];
	ld.global.f32 	%f40, [%rd24+3020];
	ld.global.f32 	%f41, [%rd24+3016];
	ld.global.f32 	%f42, [%rd24+3012];
	ld.global.f32 	%f43, [%rd24+3008];
	ld.global.f32 	%f44, [%rd24+3004];
	ld.global.f32 	%f45, [%rd24+3000];
	ld.global.f32 	%f46, [%rd24+2996];
	ld.global.f32 	%f47, [%rd24+2992];
	ld.global.f32 	%f48, [%rd24+2988];
	ld.global.f32 	%f49, [%rd24+2984];
	ld.global.f32 	%f50, [%rd24+2980];
	ld.global.f32 	%f51, [%rd24+2976];
	ld.global.f32 	%f52, [%rd24+2972];
	ld.global.f32 	%f53, [%rd24+2968];
	ld.global.f32 	%f54, [%rd24+2964];
	ld.global.f32 	%f55, [%rd24+2960];
	ld.global.f32 	%f56, [%rd24+2956];
	ld.global.f32 	%f57, [%rd24+2952];
	ld.global.f32 	%f58, [%rd24+2948];
	ld.global.f32 	%f59, [%rd24+2944];
	ld.global.f32 	%f60, [%rd24+2940];
	ld.global.f32 	%f61, [%rd24+2936];
	ld.global.f32 	%f62, [%rd24+2932];
	ld.global.f32 	%f63, [%rd24+2928];
	ld.global.f32 	%f64, [%rd24+2924];
	ld.global.f32 	%f65, [%rd24+2920];
	ld.global.f32 	%f66, [%rd24+2916];
	ld.global.f32 	%f67, [%rd24+2912];
	ld.global.f32 	%f68, [%rd24+2908];
	ld.global.f32 	%f69, [%rd24+2904];
	ld.global.f32 	%f70, [%rd24+2900];
	ld.global.f32 	%f71, [%rd24+2896];
	ld.global.f32 	%f72, [%rd24+2892];
	ld.global.f32 	%f73, [%rd24+2888];
	ld.global.f32 	%f74, [%rd24+2884];
	ld.global.f32 	%f75, [%rd24+2880];
	ld.global.f32 	%f76, [%rd24+2876];
	ld.global.f32 	%f77, [%rd24+2872];
	ld.global.f32 	%f78, [%rd24+2868];
	ld.global.f32 	%f79, [%rd24+2864];
	ld.global.f32 	%f80, [%rd24+2860];
	ld.global.f32 	%f81, [%rd24+2856];
	ld.global.f32 	%f82, [%rd24+2852];
	ld.global.f32 	%f83, [%rd24+2848];
	ld.global.f32 	%f84, [%rd24+2844];
	ld.global.f32 	%f85, [%rd24+2840];
	ld.global.f32 	%f86, [%rd24+2836];
	ld.global.f32 	%f87, [%rd24+2832];
	ld.global.f32 	%f88, [%rd24+2828];
	ld.global.f32 	%f89, [%rd24+2824];
	ld.global.f32 	%f90, [%rd24+2820];
	ld.global.f32 	%f91, [%rd24+2816];
	ld.global.f32 	%f92, [%rd24+2812];
	ld.global.f32 	%f93, [%rd24+2808];
	ld.global.f32 	%f94, [%rd24+2804];
	ld.global.f32 	%f95, [%rd24+2800];
	ld.global.f32 	%f96, [%rd24+2796];
	ld.global.f32 	%f97, [%rd24+2792];
	ld.global.f32 	%f98, [%rd24+2788];
	ld.global.f32 	%f99, [%rd24+2784];
	ld.global.f32 	%f100, [%rd24+2780];
	ld.global.f32 	%f101, [%rd24+2776];
	ld.global.f32 	%f102, [%rd24+2772];
	ld.global.f32 	%f103, [%rd24+2768];
	ld.global.f32 	%f104, [%rd24+2764];
	ld.global.f32 	%f105, [%rd24+2760];
	ld.global.f32 	%f106, [%rd24+2756];
	ld.global.f32 	%f107, [%rd24+2752];
	ld.global.f32 	%f108, [%rd24+2748];
	ld.global.f32 	%f109, [%rd24+2744];
	ld.global.f32 	%f110, [%rd24+2740];
	ld.global.f32 	%f111, [%rd24+2736];
	ld.global.f32 	%f112, [%rd24+2732];
	ld.global.f32 	%f113, [%rd24+2728];
	ld.global.f32 	%f114, [%rd24+2724];
	ld.global.f32 	%f115, [%rd24+2720];
	ld.global.f32 	%f116, [%rd24+2716];
	ld.global.f32 	%f117, [%rd24+2712];
	ld.global.f32 	%f118, [%rd24+2708];
	ld.global.f32 	%f119, [%rd24+2704];
	ld.global.f32 	%f120, [%rd24+2700];
	ld.global.f32 	%f121, [%rd24+2696];
	ld.global.f32 	%f122, [%rd24+2692];
	ld.global.f32 	%f123, [%rd24+2688];
	ld.global.f32 	%f124, [%rd24+2684];
	ld.global.f32 	%f125, [%rd24+2680];
	ld.global.f32 	%f126, [%rd24+2676];
	ld.global.f32 	%f127, [%rd24+2672];
	ld.global.f32 	%f128, [%rd24+2668];
	ld.global.f32 	%f129, [%rd24+2664];
	ld.global.f32 	%f130, [%rd24+2660];
	ld.global.f32 	%f131, [%rd24+2656];
	ld.global.f32 	%f132, [%rd24+2652];
	ld.global.f32 	%f133, [%rd24+2648];
	ld.global.f32 	%f134, [%rd24+2644];
	ld.global.f32 	%f135, [%rd24+2640];
	ld.global.f32 	%f136, [%rd24+2636];
	ld.global.f32 	%f137, [%rd24+2632];
	ld.global.f32 	%f138, [%rd24+2628];
	ld.global.f32 	%f139, [%rd24+2624];
	ld.global.f32 	%f140, [%rd24+2620];
	ld.global.f32 	%f141, [%rd24+2616];
	ld.global.f32 	%f142, [%rd24+2612];
	ld.global.f32 	%f143, [%rd24+2608];
	ld.global.f32 	%f144, [%rd24+2604];
	ld.global.f32 	%f145, [%rd24+2600];
	ld.global.f32 	%f146, [%rd24+2596];
	ld.global.f32 	%f147, [%rd24+2592];
	ld.global.f32 	%f148, [%rd24+2588];
	ld.global.f32 	%f149, [%rd24+2584];
	ld.global.f32 	%f150, [%rd24+2580];
	ld.global.f32 	%f151, [%rd24+2576];
	ld.global.f32 	%f152, [%rd24+2572];
	ld.global.f32 	%f153, [%rd24+2568];
	ld.global.f32 	%f154, [%rd24+2564];
	ld.global.f32 	%f155, [%rd24+2560];
	ld.global.f32 	%f156, [%rd24+2556];
	ld.global.f32 	%f157, [%rd24+2552];
	ld.global.f32 	%f158, [%rd24+2548];
	ld.global.f32 	%f159, [%rd24+2544];
	ld.global.f32 	%f160, [%rd24+2540];
	ld.global.f32 	%f161, [%rd24+2536];
	ld.global.f32 	%f162, [%rd24+2532];
	ld.global.f32 	%f163, [%rd24+2528];
	ld.global.f32 	%f164, [%rd24+2524];
	ld.global.f32 	%f165, [%rd24+2520];
	ld.global.f32 	%f166, [%rd24+2516];
	ld.global.f32 	%f167, [%rd24+2512];
	ld.global.f32 	%f168, [%rd24+2508];
	ld.global.f32 	%f169, [%rd24+2504];
	ld.global.f32 	%f170, [%rd24+2500];
	ld.global.f32 	%f171, [%rd24+2496];
	ld.global.f32 	%f172, [%rd24+2492];
	ld.global.f32 	%f173, [%rd24+2488];
	ld.global.f32 	%f174, [%rd24+2484];
	ld.global.f32 	%f175, [%rd24+2480];
	ld.global.f32 	%f176, [%rd24+2476];
	ld.global.f32 	%f177, [%rd24+2472];
	ld.global.f32 	%f178, [%rd24+2468];
	ld.global.f32 	%f179, [%rd24+2464];
	ld.global.f32 	%f180, [%rd24+2460];
	ld.global.f32 	%f181, [%rd24+2456];
	ld.global.f32 	%f182, [%rd24+2452];
	ld.global.f32 	%f183, [%rd24+2448];
	ld.global.f32 	%f184, [%rd24+2444];
	ld.global.f32 	%f185, [%rd24+2440];
	ld.global.f32 	%f186, [%rd24+2436];
	ld.global.f32 	%f187, [%rd24+2432];
	ld.global.f32 	%f188, [%rd24+2428];
	ld.global.f32 	%f189, [%rd24+2424];
	ld.global.f32 	%f190, [%rd24+2420];
	ld.global.f32 	%f191, [%rd24+2416];
	ld.global.f32 	%f192, [%rd24+2412];
	ld.global.f32 	%f193, [%rd24+2408];
	ld.global.f32 	%f194, [%rd24+2404];
	ld.global.f32 	%f195, [%rd24+2400];
	ld.global.f32 	%f196, [%rd24+2396];
	ld.global.f32 	%f197, [%rd24+2392];
	ld.global.f32 	%f198, [%rd24+2388];
	ld.global.f32 	%f199, [%rd24+2384];
	ld.global.f32 	%f200, [%rd24+2380];
	ld.global.f32 	%f201, [%rd24+2376];
	ld.global.f32 	%f202, [%rd24+2372];
	ld.global.f32 	%f203, [%rd24+2368];
	ld.global.f32 	%f204, [%rd24+2364];
	ld.global.f32 	%f205, [%rd24+2360];
	ld.global.f32 	%f206, [%rd24+2356];
	ld.global.f32 	%f207, [%rd24+2352];
	ld.global.f32 	%f208, [%rd24+2348];
	ld.global.f32 	%f209, [%rd24+2344];
	ld.global.f32 	%f210, [%rd24+2340];
	ld.global.f32 	%f211, [%rd24+2336];
	ld.global.f32 	%f212, [%rd24+2332];
	ld.global.f32 	%f213, [%rd24+2328];
	ld.global.f32 	%f214, [%rd24+2324];
	ld.global.f32 	%f215, [%rd24+2320];
	ld.global.f32 	%f216, [%rd24+2316];
	ld.global.f32 	%f217, [%rd24+2312];
	ld.global.f32 	%f218, [%rd24+2308];
	ld.global.f32 	%f219, [%rd24+2304];
	ld.global.f32 	%f220, [%rd24+2300];
	ld.global.f32 	%f221, [%rd24+2296];
	ld.global.f32 	%f222, [%rd24+2292];
	ld.global.f32 	%f223, [%rd24+2288];
	ld.global.f32 	%f224, [%rd24+2284];
	ld.global.f32 	%f225, [%rd24+2280];
	ld.global.f32 	%f226, [%rd24+2276];
	ld.global.f32 	%f227, [%rd24+2272];
	ld.global.f32 	%f228, [%rd24+2268];
	ld.global.f32 	%f229, [%rd24+2264];
	ld.global.f32 	%f230, [%rd24+2260];
	ld.global.f32 	%f231, [%rd24+2256];
	ld.global.f32 	%f232, [%rd24+2252];
	ld.global.f32 	%f233, [%rd24+2248];
	ld.global.f32 	%f234, [%rd24+2244];
	ld.global.f32 	%f235, [%rd24+2240];
	ld.global.f32 	%f236, [%rd24+2236];
	ld.global.f32 	%f237, [%rd24+2232];
	ld.global.f32 	%f238, [%rd24+2228];
	ld.global.f32 	%f239, [%rd24+2224];
	ld.global.f32 	%f240, [%rd24+2220];
	ld.global.f32 	%f241, [%rd24+2216];
	ld.global.f32 	%f242, [%rd24+2212];
	ld.global.f32 	%f243, [%rd24+2208];
	ld.global.f32 	%f244, [%rd24+2204];
	ld.global.f32 	%f245, [%rd24+2200];
	ld.global.f32 	%f246, [%rd24+2196];
	ld.global.f32 	%f247, [%rd24+2192];
	ld.global.f32 	%f248, [%rd24+2188];
	ld.global.f32 	%f249, [%rd24+2184];
	ld.global.f32 	%f250, [%rd24+2180];
	ld.global.f32 	%f251, [%rd24+2176];
	ld.global.f32 	%f252, [%rd24+2172];
	ld.global.f32 	%f253, [%rd24+2168];
	ld.global.f32 	%f254, [%rd24+2164];
	ld.global.f32 	%f255, [%rd24+2160];
	ld.global.f32 	%f256, [%rd24+2156];
	ld.global.f32 	%f257, [%rd24+2152];
	ld.global.f32 	%f258, [%rd24+2148];
	ld.global.f32 	%f259, [%rd24+2144];
	ld.global.f32 	%f260, [%rd24+2140];
	ld.global.f32 	%f261, [%rd24+2136];
	ld.global.f32 	%f262, [%rd24+2132];
	ld.global.f32 	%f263, [%rd24+2128];
	ld.global.f32 	%f264, [%rd24+2124];
	ld.global.f32 	%f265, [%rd24+2120];
	ld.global.f32 	%f266, [%rd24+2116];
	ld.global.f32 	%f267, [%rd24+2112];
	ld.global.f32 	%f268, [%rd24+2108];
	ld.global.f32 	%f269, [%rd24+2104];
	ld.global.f32 	%f270, [%rd24+2100];
	ld.global.f32 	%f271, [%rd24+2096];
	ld.global.f32 	%f272, [%rd24+2092];
	ld.global.f32 	%f273, [%rd24+2088];
	ld.global.f32 	%f274, [%rd24+2084];
	ld.global.f32 	%f275, [%rd24+2080];
	ld.global.f32 	%f276, [%rd24+2076];
	ld.global.f32 	%f277, [%rd24+2072];
	ld.global.f32 	%f278, [%rd24+2068];
	ld.global.f32 	%f279, [%rd24+2064];
	ld.global.f32 	%f280, [%rd24+2060];
	ld.global.f32 	%f281, [%rd24+2056];
	ld.global.f32 	%f282, [%rd24+2052];
	ld.global.f32 	%f283, [%rd24+2048];
	ld.global.f32 	%f284, [%rd24+2044];
	ld.global.f32 	%f285, [%rd24+2040];
	ld.global.f32 	%f286, [%rd24+2036];
	ld.global.f32 	%f287, [%rd24+2032];
	ld.global.f32 	%f288, [%rd24+2028];
	ld.global.f32 	%f289, [%rd24+2024];
	ld.global.f32 	%f290, [%rd24+2020];
	ld.global.f32 	%f291, [%rd24+2016];
	ld.global.f32 	%f292, [%rd24+2012];
	ld.global.f32 	%f293, [%rd24+2008];
	ld.global.f32 	%f294, [%rd24+2004];
	ld.global.f32 	%f295, [%rd24+2000];
	ld.global.f32 	%f296, [%rd24+1996];
	ld.global.f32 	%f297, [%rd24+1992];
	ld.global.f32 	%f298, [%rd24+1988];
	ld.global.f32 	%f299, [%rd24+1984];
	ld.global.f32 	%f300, [%rd24+1980];
	ld.global.f32 	%f301, [%rd24+1976];
	ld.global.f32 	%f302, [%rd24+1972];
	ld.global.f32 	%f303, [%rd24+1968];
	ld.global.f32 	%f304, [%rd24+1964];
	ld.global.f32 	%f305, [%rd24+1960];
	ld.global.f32 	%f306, [%rd24+1956];
	ld.global.f32 	%f307, [%rd24+1952];
	ld.global.f32 	%f308, [%rd24+1948];
	ld.global.f32 	%f309, [%rd24+1944];
	ld.global.f32 	%f310, [%rd24+1940];
	ld.global.f32 	%f311, [%rd24+1936];
	ld.global.f32 	%f312, [%rd24+1932];
	ld.global.f32 	%f313, [%rd24+1928];
	ld.global.f32 	%f314, [%rd24+1924];
	ld.global.f32 	%f315, [%rd24+1920];
	ld.global.f32 	%f316, [%rd24+1916];
	ld.global.f32 	%f317, [%rd24+1912];
	ld.global.f32 	%f318, [%rd24+1908];
	ld.global.f32 	%f319, [%rd24+1904];
	ld.global.f32 	%f320, [%rd24+1900];
	ld.global.f32 	%f321, [%rd24+1896];
	ld.global.f32 	%f322, [%rd24+1892];
	ld.global.f32 	%f323, [%rd24+1888];
	ld.global.f32 	%f324, [%rd24+1884];
	ld.global.f32 	%f325, [%rd24+1880];
	ld.global.f32 	%f326, [%rd24+1876];
	ld.global.f32 	%f327, [%rd24+1872];
	ld.global.f32 	%f328, [%rd24+1868];
	ld.global.f32 	%f329, [%rd24+1864];
	ld.global.f32 	%f330, [%rd24+1860];
	ld.global.f32 	%f331, [%rd24+1856];
	ld.global.f32 	%f332, [%rd24+1852];
	ld.global.f32 	%f333, [%rd24+1848];
	ld.global.f32 	%f334, [%rd24+1844];
	ld.global.f32 	%f335, [%rd24+1840];
	ld.global.f32 	%f336, [%rd24+1836];
	ld.global.f32 	%f337, [%rd24+1832];
	ld.global.f32 	%f338, [%rd24+1828];
	ld.global.f32 	%f339, [%rd24+1824];
	ld.global.f32 	%f340, [%rd24+1820];
	ld.global.f32 	%f341, [%rd24+1816];
	ld.global.f32 	%f342, [%rd24+1812];
	ld.global.f32 	%f343, [%rd24+1808];
	ld.global.f32 	%f344, [%rd24+1804];
	ld.global.f32 	%f345, [%rd24+1800];
	ld.global.f32 	%f346, [%rd24+1796];
	ld.global.f32 	%f347, [%rd24+1792];
	ld.global.f32 	%f348, [%rd24+1788];
	ld.global.f32 	%f349, [%rd24+1784];
	ld.global.f32 	%f350, [%rd24+1780];
	ld.global.f32 	%f351, [%rd24+1776];
	ld.global.f32 	%f352, [%rd24+1772];
	ld.global.f32 	%f353, [%rd24+1768];
	ld.global.f32 	%f354, [%rd24+1764];
	ld.global.f32 	%f355, [%rd24+1760];
	ld.global.f32 	%f356, [%rd24+1756];
	ld.global.f32 	%f357, [%rd24+1752];
	ld.global.f32 	%f358, [%rd24+1748];
	ld.global.f32 	%f359, [%rd24+1744];
	ld.global.f32 	%f360, [%rd24+1740];
	ld.global.f32 	%f361, [%rd24+1736];
	ld.global.f32 	%f362, [%rd24+1732];
	ld.global.f32 	%f363, [%rd24+1728];
	ld.global.f32 	%f364, [%rd24+1724];
	ld.global.f32 	%f365, [%rd24+1720];
	ld.global.f32 	%f366, [%rd24+1716];
	ld.global.f32 	%f367, [%rd24+1712];
	ld.global.f32 	%f368, [%rd24+1708];
	ld.global.f32 	%f369, [%rd24+1704];
	ld.global.f32 	%f370, [%rd24+1700];
	ld.global.f32 	%f371, [%rd24+1696];
	ld.global.f32 	%f372, [%rd24+1692];
	ld.global.f32 	%f373, [%rd24+1688];
	ld.global.f32 	%f374, [%rd24+1684];
	ld.global.f32 	%f375, [%rd24+1680];
	ld.global.f32 	%f376, [%rd24+1676];
	ld.global.f32 	%f377, [%rd24+1672];
	ld.global.f32 	%f378, [%rd24+1668];
	ld.global.f32 	%f379, [%rd24+1664];
	ld.global.f32 	%f380, [%rd24+1660];
	ld.global.f32 	%f381, [%rd24+1656];
	ld.global.f32 	%f382, [%rd24+1652];
	ld.global.f32 	%f383, [%rd24+1648];
	ld.global.f32 	%f384, [%rd24+1644];
	ld.global.f32 	%f385, [%rd24+1640];
	ld.global.f32 	%f386, [%rd24+1636];
	ld.global.f32 	%f387, [%rd24+1632];
	ld.global.f32 	%f388, [%rd24+1628];
	ld.global.f32 	%f389, [%rd24+1624];
	ld.global.f32 	%f390, [%rd24+1620];
	ld.global.f32 	%f391, [%rd24+1616];
	ld.global.f32 	%f392, [%rd24+1612];
	ld.global.f32 	%f393, [%rd24+1608];
	ld.global.f32 	%f394, [%rd24+1604];
	ld.global.f32 	%f395, [%rd24+1600];
	ld.global.f32 	%f396, [%rd24+1596];
	ld.global.f32 	%f397, [%rd24+1592];
	ld.global.f32 	%f398, [%rd24+1588];
	ld.global.f32 	%f399, [%rd24+1584];
	ld.global.f32 	%f400, [%rd24+1580];
	ld.global.f32 	%f401, [%rd24+1576];
	ld.global.f32 	%f402, [%rd24+1572];
	ld.global.f32 	%f403, [%rd24+1568];
	ld.global.f32 	%f404, [%rd24+1564];
	ld.global.f32 	%f405, [%rd24+1560];
	ld.global.f32 	%f406, [%rd24+1556];
	ld.global.f32 	%f407, [%rd24+1552];
	ld.global.f32 	%f408, [%rd24+1548];
	ld.global.f32 	%f409, [%rd24+1544];
	ld.global.f32 	%f410, [%rd24+1540];
	ld.global.f32 	%f411, [%rd24+1536];
	ld.global.f32 	%f412, [%rd24+1532];
	ld.global.f32 	%f413, [%rd24+1528];
	ld.global.f32 	%f414, [%rd24+1524];
	ld.global.f32 	%f415, [%rd24+1520];
	ld.global.f32 	%f416, [%rd24+1516];
	ld.global.f32 	%f417, [%rd24+1512];
	ld.global.f32 	%f418, [%rd24+1508];
	ld.global.f32 	%f419, [%rd24+1504];
	ld.global.f32 	%f420, [%rd24+1500];
	ld.global.f32 	%f421, [%rd24+1496];
	ld.global.f32 	%f422, [%rd24+1492];
	ld.global.f32 	%f423, [%rd24+1488];
	ld.global.f32 	%f424, [%rd24+1484];
	ld.global.f32 	%f425, [%rd24+1480];
	ld.global.f32 	%f426, [%rd24+1476];
	ld.global.f32 	%f427, [%rd24+1472];
	ld.global.f32 	%f428, [%rd24+1468];
	ld.global.f32 	%f429, [%rd24+1464];
	ld.global.f32 	%f430, [%rd24+1460];
	ld.global.f32 	%f431, [%rd24+1456];
	ld.global.f32 	%f432, [%rd24+1452];
	ld.global.f32 	%f433, [%rd24+1448];
	ld.global.f32 	%f434, [%rd24+1444];
	ld.global.f32 	%f435, [%rd24+1440];
	ld.global.f32 	%f436, [%rd24+1436];
	ld.global.f32 	%f437, [%rd24+1432];
	ld.global.f32 	%f438, [%rd24+1428];
	ld.global.f32 	%f439, [%rd24+1424];
	ld.global.f32 	%f440, [%rd24+1420];
	ld.global.f32 	%f441, [%rd24+1416];
	ld.global.f32 	%f442, [%rd24+1412];
	ld.global.f32 	%f443, [%rd24+1408];
	ld.global.f32 	%f444, [%rd24+1404];
	ld.global.f32 	%f445, [%rd24+1400];
	ld.global.f32 	%f446, [%rd24+1396];
	ld.global.f32 	%f447, [%rd24+1392];
	ld.global.f32 	%f448, [%rd24+1388];
	ld.global.f32 	%f449, [%rd24+1384];
	ld.global.f32 	%f450, [%rd24+1380];
	ld.global.f32 	%f451, [%rd24+1376];
	ld.global.f32 	%f452, [%rd24+1372];
	ld.global.f32 	%f453, [%rd24+1368];
	ld.global.f32 	%f454, [%rd24+1364];
	ld.global.f32 	%f455, [%rd24+1360];
	ld.global.f32 	%f456, [%rd24+1356];
	ld.global.f32 	%f457, [%rd24+1352];
	ld.global.f32 	%f458, [%rd24+1348];
	ld.global.f32 	%f459, [%rd24+1344];
	ld.global.f32 	%f460, [%rd24+1340];
	ld.global.f32 	%f461, [%rd24+1336];
	ld.global.f32 	%f462, [%rd24+1332];
	ld.global.f32 	%f463, [%rd24+1328];
	ld.global.f32 	%f464, [%rd24+1324];
	ld.global.f32 	%f465, [%rd24+1320];
	ld.global.f32 	%f466, [%rd24+1316];
	ld.global.f32 	%f467, [%rd24+1312];
	ld.global.f32 	%f468, [%rd24+1308];
	ld.global.f32 	%f469, [%rd24+1304];
	ld.global.f32 	%f470, [%rd24+1300];
	ld.global.f32 	%f471, [%rd24+1296];
	ld.global.f32 	%f472, [%rd24+1292];
	ld.global.f32 	%f473, [%rd24+1288];
	ld.global.f32 	%f474, [%rd24+1284];
	ld.global.f32 	%f475, [%rd24+1280];
	ld.global.f32 	%f476, [%rd24+1276];
	ld.global.f32 	%f477, [%rd24+1272];
	ld.global.f32 	%f478, [%rd24+1268];
	ld.global.f32 	%f479, [%rd24+1264];
	ld.global.f32 	%f480, [%rd24+1260];
	ld.global.f32 	%f481, [%rd24+1256];
	ld.global.f32 	%f482, [%rd24+1252];
	ld.global.f32 	%f483, [%rd24+1248];
	ld.global.f32 	%f484, [%rd24+1244];
	ld.global.f32 	%f485, [%rd24+1240];
	ld.global.f32 	%f486, [%rd24+1236];
	ld.global.f32 	%f487, [%rd24+1232];
	ld.global.f32 	%f488, [%rd24+1228];
	ld.global.f32 	%f489, [%rd24+1224];
	ld.global.f32 	%f490, [%rd24+1220];
	ld.global.f32 	%f491, [%rd24+1216];
	ld.global.f32 	%f492, [%rd24+1212];
	ld.global.f32 	%f493, [%rd24+1208];
	ld.global.f32 	%f494, [%rd24+1204];
	ld.global.f32 	%f495, [%rd24+1200];
	ld.global.f32 	%f496, [%rd24+1196];
	ld.global.f32 	%f497, [%rd24+1192];
	ld.global.f32 	%f498, [%rd24+1188];
	ld.global.f32 	%f499, [%rd24+1184];
	ld.global.f32 	%f500, [%rd24+1180];
	ld.global.f32 	%f501, [%rd24+1176];
	ld.global.f32 	%f502, [%rd24+1172];
	ld.global.f32 	%f503, [%rd24+1168];
	ld.global.f32 	%f504, [%rd24+1164];
	ld.global.f32 	%f505, [%rd24+1160];
	ld.global.f32 	%f506, [%rd24+1156];
	ld.global.f32 	%f507, [%rd24+1152];
	ld.global.f32 	%f508, [%rd24+1148];
	ld.global.f32 	%f509, [%rd24+1144];
	ld.global.f32 	%f510, [%rd24+1140];
	ld.global.f32 	%f511, [%rd24+1136];
	ld.global.f32 	%f512, [%rd24+1132];
	ld.global.f32 	%f513, [%rd24+1128];
	ld.global.f32 	%f514, [%rd24+1124];
	ld.global.f32 	%f515, [%rd24+1120];
	ld.global.f32 	%f516, [%rd24+1116];
	ld.global.f32 	%f517, [%rd24+1112];
	ld.global.f32 	%f518, [%rd24+1108];
	ld.global.f32 	%f519, [%rd24+1104];
	ld.global.f32 	%f520, [%rd24+1100];
	ld.global.f32 	%f521, [%rd24+1096];
	ld.global.f32 	%f522, [%rd24+1092];
	ld.global.f32 	%f523, [%rd24+1088];
	ld.global.f32 	%f524, [%rd24+1084];
	ld.global.f32 	%f525, [%rd24+1080];
	ld.global.f32 	%f526, [%rd24+1076];
	ld.global.f32 	%f527, [%rd24+1072];
	ld.global.f32 	%f528, [%rd24+1068];
	ld.global.f32 	%f529, [%rd24+1064];
	ld.global.f32 	%f530, [%rd24+1060];
	ld.global.f32 	%f531, [%rd24+1056];
	ld.global.f32 	%f532, [%rd24+1052];
	ld.global.f32 	%f533, [%rd24+1048];
	ld.global.f32 	%f534, [%rd24+1044];
	ld.global.f32 	%f535, [%rd24+1040];
	ld.global.f32 	%f536, [%rd24+1036];
	ld.global.f32 	%f537, [%rd24+1032];
	ld.global.f32 	%f538, [%rd24+1028];
	ld.global.f32 	%f539, [%rd24+1024];
	ld.global.f32 	%f540, [%rd24+1020];
	ld.global.f32 	%f541, [%rd24+1016];
	ld.global.f32 	%f542, [%rd24+1012];
	ld.global.f32 	%f543, [%rd24+1008];
	ld.global.f32 	%f544, [%rd24+1004];
	ld.global.f32 	%f545, [%rd24+1000];
	ld.global.f32 	%f546, [%rd24+996];
	ld.global.f32 	%f547, [%rd24+992];
	ld.global.f32 	%f548, [%rd24+988];
	ld.global.f32 	%f549, [%rd24+984];
	ld.global.f32 	%f550, [%rd24+980];
	ld.global.f32 	%f551, [%rd24+976];
	ld.global.f32 	%f552, [%rd24+972];
	ld.global.f32 	%f553, [%rd24+968];
	ld.global.f32 	%f554, [%rd24+964];
	ld.global.f32 	%f555, [%rd24+960];
	ld.global.f32 	%f556, [%rd24+956];
	ld.global.f32 	%f557, [%rd24+952];
	ld.global.f32 	%f558, [%rd24+948];
	ld.global.f32 	%f559, [%rd24+944];
	ld.global.f32 	%f560, [%rd24+940];
	ld.global.f32 	%f561, [%rd24+936];
	ld.global.f32 	%f562, [%rd24+932];
	ld.global.f32 	%f563, [%rd24+928];
	ld.global.f32 	%f564, [%rd24+924];
	ld.global.f32 	%f565, [%rd24+920];
	ld.global.f32 	%f566, [%rd24+916];
	ld.global.f32 	%f567, [%rd24+912];
	ld.global.f32 	%f568, [%rd24+908];
	ld.global.f32 	%f569, [%rd24+904];
	ld.global.f32 	%f570, [%rd24+900];
	ld.global.f32 	%f571, [%rd24+896];
	ld.global.f32 	%f572, [%rd24+892];
	ld.global.f32 	%f573, [%rd24+888];
	ld.global.f32 	%f574, [%rd24+884];
	ld.global.f32 	%f575, [%rd24+880];
	ld.global.f32 	%f576, [%rd24+876];
	ld.global.f32 	%f577, [%rd24+872];
	ld.global.f32 	%f578, [%rd24+868];
	ld.global.f32 	%f579, [%rd24+864];
	ld.global.f32 	%f580, [%rd24+860];
	ld.global.f32 	%f581, [%rd24+856];
	ld.global.f32 	%f582, [%rd24+852];
	ld.global.f32 	%f583, [%rd24+848];
	ld.global.f32 	%f584, [%rd24+844];
	ld.global.f32 	%f585, [%rd24+840];
	ld.global.f32 	%f586, [%rd24+836];
	ld.global.f32 	%f587, [%rd24+832];
	ld.global.f32 	%f588, [%rd24+828];
	ld.global.f32 	%f589, [%rd24+824];
	ld.global.f32 	%f590, [%rd24+820];
	ld.global.f32 	%f591, [%rd24+816];
	ld.global.f32 	%f592, [%rd24+812];
	ld.global.f32 	%f593, [%rd24+808];
	ld.global.f32 	%f594, [%rd24+804];
	ld.global.f32 	%f595, [%rd24+800];
	ld.global.f32 	%f596, [%rd24+796];
	ld.global.f32 	%f597, [%rd24+792];
	ld.global.f32 	%f598, [%rd24+788];
	ld.global.f32 	%f599, [%rd24+784];
	ld.global.f32 	%f600, [%rd24+780];
	ld.global.f32 	%f601, [%rd24+776];
	ld.global.f32 	%f602, [%rd24+772];
	ld.global.f32 	%f603, [%rd24+768];
	ld.global.f32 	%f604, [%rd24+764];
	ld.global.f32 	%f605, [%rd24+760];
	ld.global.f32 	%f606, [%rd24+756];
	ld.global.f32 	%f607, [%rd24+752];
	ld.global.f32 	%f608, [%rd24+748];
	ld.global.f32 	%f609, [%rd24+744];
	ld.global.f32 	%f610, [%rd24+740];
	ld.global.f32 	%f611, [%rd24+736];
	ld.global.f32 	%f612, [%rd24+732];
	ld.global.f32 	%f613, [%rd24+728];
	ld.global.f32 	%f614, [%rd24+724];
	ld.global.f32 	%f615, [%rd24+720];
	ld.global.f32 	%f616, [%rd24+716];
	ld.global.f32 	%f617, [%rd24+712];
	ld.global.f32 	%f618, [%rd24+708];
	ld.global.f32 	%f619, [%rd24+704];
	ld.global.f32 	%f620, [%rd24+700];
	ld.global.f32 	%f621, [%rd24+696];
	ld.global.f32 	%f622, [%rd24+692];
	ld.global.f32 	%f623, [%rd24+688];
	ld.global.f32 	%f624, [%rd24+684];
	ld.global.f32 	%f625, [%rd24+680];
	ld.global.f32 	%f626, [%rd24+676];
	ld.global.f32 	%f627, [%rd24+672];
	ld.global.f32 	%f628, [%rd24+668];
	ld.global.f32 	%f629, [%rd24+664];
	ld.global.f32 	%f630, [%rd24+660];
	ld.global.f32 	%f631, [%rd24+656];
	ld.global.f32 	%f632, [%rd24+652];
	ld.global.f32 	%f633, [%rd24+648];
	ld.global.f32 	%f634, [%rd24+644];
	ld.global.f32 	%f635, [%rd24+640];
	ld.global.f32 	%f636, [%rd24+636];
	ld.global.f32 	%f637, [%rd24+632];
	ld.global.f32 	%f638, [%rd24+628];
	ld.global.f32 	%f639, [%rd24+624];
	ld.global.f32 	%f640, [%rd24+620];
	ld.global.f32 	%f641, [%rd24+616];
	ld.global.f32 	%f642, [%rd24+612];
	ld.global.f32 	%f643, [%rd24+608];
	ld.global.f32 	%f644, [%rd24+604];
	ld.global.f32 	%f645, [%rd24+600];
	ld.global.f32 	%f646, [%rd24+596];
	ld.global.f32 	%f647, [%rd24+592];
	ld.global.f32 	%f648, [%rd24+588];
	ld.global.f32 	%f649, [%rd24+584];
	ld.global.f32 	%f650, [%rd24+580];
	ld.global.f32 	%f651, [%rd24+576];
	ld.global.f32 	%f652, [%rd24+572];
	ld.global.f32 	%f653, [%rd24+568];
	ld.global.f32 	%f654, [%rd24+564];
	ld.global.f32 	%f655, [%rd24+560];
	ld.global.f32 	%f656, [%rd24+556];
	ld.global.f32 	%f657, [%rd24+552];
	ld.global.f32 	%f658, [%rd24+548];
	ld.global.f32 	%f659, [%rd24+544];
	ld.global.f32 	%f660, [%rd24+540];
	ld.global.f32 	%f661, [%rd24+536];
	ld.global.f32 	%f662, [%rd24+532];
	ld.global.f32 	%f663, [%rd24+528];
	ld.global.f32 	%f664, [%rd24+524];
	ld.global.f32 	%f665, [%rd24+520];
	ld.global.f32 	%f666, [%rd24+516];
	ld.global.f32 	%f667, [%rd24+512];
	ld.global.f32 	%f668, [%rd24+508];
	ld.global.f32 	%f669, [%rd24+504];
	ld.global.f32 	%f670, [%rd24+500];
	ld.global.f32 	%f671, [%rd24+496];
	ld.global.f32 	%f672, [%rd24+492];
	ld.global.f32 	%f673, [%rd24+488];
	ld.global.f32 	%f674, [%rd24+484];
	ld.global.f32 	%f675, [%rd24+480];
	ld.global.f32 	%f676, [%rd24+476];
	ld.global.f32 	%f677, [%rd24+472];
	ld.global.f32 	%f678, [%rd24+468];
	ld.global.f32 	%f679, [%rd24+464];
	ld.global.f32 	%f680, [%rd24+460];
	ld.global.f32 	%f681, [%rd24+456];
	ld.global.f32 	%f682, [%rd24+452];
	ld.global.f32 	%f683, [%rd24+448];
	ld.global.f32 	%f684, [%rd24+444];
	ld.global.f32 	%f685, [%rd24+440];
	ld.global.f32 	%f686, [%rd24+436];
	ld.global.f32 	%f687, [%rd24+432];
	ld.global.f32 	%f688, [%rd24+428];
	ld.global.f32 	%f689, [%rd24+424];
	ld.global.f32 	%f690, [%rd24+420];
	ld.global.f32 	%f691, [%rd24+416];
	ld.global.f32 	%f692, [%rd24+412];
	ld.global.f32 	%f693, [%rd24+408];
	ld.global.f32 	%f694, [%rd24+404];
	ld.global.f32 	%f695, [%rd24+400];
	ld.global.f32 	%f696, [%rd24+396];
	ld.global.f32 	%f697, [%rd24+392];
	ld.global.f32 	%f698, [%rd24+388];
	ld.global.f32 	%f699, [%rd24+384];
	ld.global.f32 	%f700, [%rd24+380];
	ld.global.f32 	%f701, [%rd24+376];
	ld.global.f32 	%f702, [%rd24+372];
	ld.global.f32 	%f703, [%rd24+368];
	ld.global.f32 	%f704, [%rd24+364];
	ld.global.f32 	%f705, [%rd24+360];
	ld.global.f32 	%f706, [%rd24+356];
	ld.global.f32 	%f707, [%rd24+352];
	ld.global.f32 	%f708, [%rd24+348];
	ld.global.f32 	%f709, [%rd24+344];
	ld.global.f32 	%f710, [%rd24+340];
	ld.global.f32 	%f711, [%rd24+336];
	ld.global.f32 	%f712, [%rd24+332];
	ld.global.f32 	%f713, [%rd24+328];
	ld.global.f32 	%f714, [%rd24+324];
	ld.global.f32 	%f715, [%rd24+320];
	ld.global.f32 	%f716, [%rd24+316];
	ld.global.f32 	%f717, [%rd24+312];
	ld.global.f32 	%f718, [%rd24+308];
	ld.global.f32 	%f719, [%rd24+304];
	ld.global.f32 	%f720, [%rd24+300];
	ld.global.f32 	%f721, [%rd24+296];
	ld.global.f32 	%f722, [%rd24+292];
	ld.global.f32 	%f723, [%rd24+288];
	ld.global.f32 	%f724, [%rd24+284];
	ld.global.f32 	%f725, [%rd24+280];
	ld.global.f32 	%f726, [%rd24+276];
	ld.global.f32 	%f727, [%rd24+272];
	ld.global.f32 	%f728, [%rd24+268];
	ld.global.f32 	%f729, [%rd24+264];
	ld.global.f32 	%f730, [%rd24+260];
	ld.global.f32 	%f731, [%rd24+256];
	ld.global.f32 	%f732, [%rd24+252];
	ld.global.f32 	%f733, [%rd24+248];
	ld.global.f32 	%f734, [%rd24+244];
	ld.global.f32 	%f735, [%rd24+240];
	ld.global.f32 	%f736, [%rd24+236];
	ld.global.f32 	%f737, [%rd24+232];
	ld.global.f32 	%f738, [%rd24+228];
	ld.global.f32 	%f739, [%rd24+224];
	ld.global.f32 	%f740, [%rd24+220];
	ld.global.f32 	%f741, [%rd24+216];
	ld.global.f32 	%f742, [%rd24+212];
	ld.global.f32 	%f743, [%rd24+208];
	ld.global.f32 	%f744, [%rd24+204];
	ld.global.f32 	%f745, [%rd24+200];
	ld.global.f32 	%f746, [%rd24+196];
	ld.global.f32 	%f747, [%rd24+192];
	ld.global.f32 	%f748, [%rd24+188];
	ld.global.f32 	%f749, [%rd24+184];
	ld.global.f32 	%f750, [%rd24+180];
	ld.global.f32 	%f751, [%rd24+176];
	ld.global.f32 	%f752, [%rd24+172];
	ld.global.f32 	%f753, [%rd24+168];
	ld.global.f32 	%f754, [%rd24+164];
	ld.global.f32 	%f755, [%rd24+160];
	ld.global.f32 	%f756, [%rd24+156];
	ld.global.f32 	%f757, [%rd24+152];
	ld.global.f32 	%f758, [%rd24+148];
	ld.global.f32 	%f759, [%rd24+144];
	ld.global.f32 	%f760, [%rd24+140];
	ld.global.f32 	%f761, [%rd24+136];
	ld.global.f32 	%f762, [%rd24+132];
	ld.global.f32 	%f763, [%rd24+128];
	ld.global.f32 	%f764, [%rd24+124];
	ld.global.f32 	%f765, [%rd24+120];
	ld.global.f32 	%f766, [%rd24+116];
	ld.global.f32 	%f767, [%rd24+112];
	ld.global.f32 	%f768, [%rd24+108];
	ld.global.f32 	%f769, [%rd24+104];
	ld.global.f32 	%f770, [%rd24+100];
	ld.global.f32 	%f771, [%rd24+96];
	ld.global.f32 	%f772, [%rd24+92];
	ld.global.f32 	%f773, [%rd24+88];
	ld.global.f32 	%f774, [%rd24+84];
	ld.global.f32 	%f775, [%rd24+80];
	ld.global.f32 	%f776, [%rd24+76];
	ld.global.f32 	%f777, [%rd24+72];
	ld.global.f32 	%f778, [%rd24+68];
	ld.global.f32 	%f779, [%rd24+64];
	ld.global.f32 	%f780, [%rd24+60];
	ld.global.f32 	%f781, [%rd24+56];
	ld.global.f32 	%f782, [%rd24+52];
	ld.global.f32 	%f783, [%rd24+48];
	ld.global.f32 	%f784, [%rd24+44];
	ld.global.f32 	%f785, [%rd24+40];
	ld.global.f32 	%f786, [%rd24+36];
	ld.global.f32 	%f787, [%rd24+32];
	ld.global.f32 	%f788, [%rd24+28];
	ld.global.f32 	%f789, [%rd24+24];
	ld.global.f32 	%f790, [%rd24+20];
	ld.global.f32 	%f791, [%rd24+16];
	ld.global.f32 	%f792, [%rd24+12];
	ld.global.f32 	%f793, [%rd24+8];
	ld.global.f32 	%f794, [%rd24+4];
	ld.global.f32 	%f795, [%rd24];
	st.local.f32 	[%rd1], %f795;
	st.local.f32 	[%rd1+4], %f794;
	st.local.f32 	[%rd1+8], %f793;
	st.local.f32 	[%rd1+12], %f792;
	st.local.f32 	[%rd1+16], %f791;
	st.local.f32 	[%rd1+20], %f790;
	st.local.f32 	[%rd1+24], %f789;
	st.local.f32 	[%rd1+28], %f788;
	st.local.f32 	[%rd1+32], %f787;
	st.local.f32 	[%rd1+36], %f786;
	st.local.f32 	[%rd1+40], %f785;
	st.local.f32 	[%rd1+44], %f784;
	st.local.f32 	[%rd1+48], %f783;
	st.local.f32 	[%rd1+52], %f782;
	st.local.f32 	[%rd1+56], %f781;
	st.local.f32 	[%rd1+60], %f780;
	st.local.f32 	[%rd1+64], %f779;
	st.local.f32 	[%rd1+68], %f778;
	st.local.f32 	[%rd1+72], %f777;
	st.local.f32 	[%rd1+76], %f776;
	st.local.f32 	[%rd1+80], %f775;
	st.local.f32 	[%rd1+84], %f774;
	st.local.f32 	[%rd1+88], %f773;
	st.local.f32 	[%rd1+92], %f772;
	st.local.f32 	[%rd1+96], %f771;
	st.local.f32 	[%rd1+100], %f770;
	st.local.f32 	[%rd1+104], %f769;
	st.local.f32 	[%rd1+108], %f768;
	st.local.f32 	[%rd1+112], %f767;
	st.local.f32 	[%rd1+116], %f766;
	st.local.f32 	[%rd1+120], %f765;
	st.local.f32 	[%rd1+124], %f764;
	st.local.f32 	[%rd1+128], %f763;
	st.local.f32 	[%rd1+132], %f762;
	st.local.f32 	[%rd1+136], %f761;
	st.local.f32 	[%rd1+140], %f760;
	st.local.f32 	[%rd1+144], %f759;
	st.local.f32 	[%rd1+148], %f758;
	st.local.f32 	[%rd1+152], %f757;
	st.local.f32 	[%rd1+156], %f756;
	st.local.f32 	[%rd1+160], %f755;
	st.local.f32 	[%rd1+164], %f754;
	st.local.f32 	[%rd1+168], %f753;
	st.local.f32 	[%rd1+172], %f752;
	st.local.f32 	[%rd1+176], %f751;
	st.local.f32 	[%rd1+180], %f750;
	st.local.f32 	[%rd1+184], %f749;
	st.local.f32 	[%rd1+188], %f748;
	st.local.f32 	[%rd1+192], %f747;
	st.local.f32 	[%rd1+196], %f746;
	st.local.f32 	[%rd1+200], %f745;
	st.local.f32 	[%rd1+204], %f744;
	st.local.f32 	[%rd1+208], %f743;
	st.local.f32 	[%rd1+212], %f742;
	st.local.f32 	[%rd1+216], %f741;
	st.local.f32 	[%rd1+220], %f740;
	st.local.f32 	[%rd1+224], %f739;
	st.local.f32 	[%rd1+228], %f738;
	st.local.f32 	[%rd1+232], %f737;
	st.local.f32 	[%rd1+236], %f736;
	st.local.f32 	[%rd1+240], %f735;
	st.local.f32 	[%rd1+244], %f734;
	st.local.f32 	[%rd1+248], %f733;
	st.local.f32 	[%rd1+252], %f732;
	st.local.f32 	[%rd1+256], %f731;
	st.local.f32 	[%rd1+260], %f730;
	st.local.f32 	[%rd1+264], %f729;
	st.local.f32 	[%rd1+268], %f728;
	st.local.f32 	[%rd1+272], %f727;
	st.local.f32 	[%rd1+276], %f726;
	st.local.f32 	[%rd1+280], %f725;
	st.local.f32 	[%rd1+284], %f724;
	st.local.f32 	[%rd1+288], %f723;
	st.local.f32 	[%rd1+292], %f722;
	st.local.f32 	[%rd1+296], %f721;
	st.local.f32 	[%rd1+300], %f720;
	st.local.f32 	[%rd1+304], %f719;
	st.local.f32 	[%rd1+308], %f718;
	st.local.f32 	[%rd1+312], %f717;
	st.local.f32 	[%rd1+316], %f716;
	st.local.f32 	[%rd1+320], %f715;
	st.local.f32 	[%rd1+324], %f714;
	st.local.f32 	[%rd1+328], %f713;
	st.local.f32 	[%rd1+332], %f712;
	st.local.f32 	[%rd1+336], %f711;
	st.local.f32 	[%rd1+340], %f710;
	st.local.f32 	[%rd1+344], %f709;
	st.local.f32 	[%rd1+348], %f708;
	st.local.f32 	[%rd1+352], %f707;
	st.local.f32 	[%rd1+356], %f706;
	st.local.f32 	[%rd1+360], %f705;
	st.local.f32 	[%rd1+364], %f704;
	st.local.f32 	[%rd1+368], %f703;
	st.local.f32 	[%rd1+372], %f702;
	st.local.f32 	[%rd1+376], %f701;
	st.local.f32 	[%rd1+380], %f700;
	st.local.f32 	[%rd1+384], %f699;
	st.local.f32 	[%rd1+388], %f698;
	st.local.f32 	[%rd1+392], %f697;
	st.local.f32 	[%rd1+396], %f696;
	st.local.f32 	[%rd1+400], %f695;
	st.local.f32 	[%rd1+404], %f694;
	st.local.f32 	[%rd1+408], %f693;
	st.local.f32 	[%rd1+412], %f692;
	st.local.f32 	[%rd1+416], %f691;
	st.local.f32 	[%rd1+420], %f690;
	st.local.f32 	[%rd1+424], %f689;
	st.local.f32 	[%rd1+428], %f688;
	st.local.f32 	[%rd1+432], %f687;
	st.local.f32 	[%rd1+436], %f686;
	st.local.f32 	[%rd1+440], %f685;
	st.local.f32 	[%rd1+444], %f684;
	st.local.f32 	[%rd1+448], %f683;
	st.local.f32 	[%rd1+452], %f682;
	st.local.f32 	[%rd1+456], %f681;
	st.local.f32 	[%rd1+460], %f680;
	st.local.f32 	[%rd1+464], %f679;
	st.local.f32 	[%rd1+468], %f678;
	st.local.f32 	[%rd1+472], %f677;
	st.local.f32 	[%rd1+476], %f676;
	st.local.f32 	[%rd1+480], %f675;
	st.local.f32 	[%rd1+484], %f674;
	st.local.f32 	[%rd1+488], %f673;
	st.local.f32 	[%rd1+492], %f672;
	st.local.f32 	[%rd1+496], %f671;
	st.local.f32 	[%rd1+500], %f670;
	st.local.f32 	[%rd1+504], %f669;
	st.local.f32 	[%rd1+508], %f668;
	st.local.f32 	[%rd1+512], %f667;
	st.local.f32 	[%rd1+516], %f666;
	st.local.f32 	[%rd1+520], %f665;
	st.local.f32 	[%rd1+524], %f664;
	st.local.f32 	[%rd1+528], %f663;
	st.local.f32 	[%rd1+532], %f662;
	st.local.f32 	[%rd1+536], %f661;
	st.local.f32 	[%rd1+540], %f660;
	st.local.f32 	[%rd1+544], %f659;
	st.local.f32 	[%rd1+548], %f658;
	st.local.f32 	[%rd1+552], %f657;
	st.local.f32 	[%rd1+556], %f656;
	st.local.f32 	[%rd1+560], %f655;
	st.local.f32 	[%rd1+564], %f654;
	st.local.f32 	[%rd1+568], %f653;
	st.local.f32 	[%rd1+572], %f652;
	st.local.f32 	[%rd1+576], %f651;
	st.local.f32 	[%rd1+580], %f650;
	st.local.f32 	[%rd1+584], %f649;
	st.local.f32 	[%rd1+588], %f648;
	st.local.f32 	[%rd1+592], %f647;
	st.local.f32 	[%rd1+596], %f646;
	st.local.f32 	[%rd1+600], %f645;
	st.local.f32 	[%rd1+604], %f644;
	st.local.f32 	[%rd1+608], %f643;
	st.local.f32 	[%rd1+612], %f642;
	st.local.f32 	[%rd1+616], %f641;
	st.local.f32 	[%rd1+620], %f640;
	st.local.f32 	[%rd1+624], %f639;
	st.local.f32 	[%rd1+628], %f638;
	st.local.f32 	[%rd1+632], %f637;
	st.local.f32 	[%rd1+636], %f636;
	st.local.f32 	[%rd1+640], %f635;
	st.local.f32 	[%rd1+644], %f634;
	st.local.f32 	[%rd1+648], %f633;
	st.local.f32 	[%rd1+652], %f632;
	st.local.f32 	[%rd1+656], %f631;
	st.local.f32 	[%rd1+660], %f630;
	st.local.f32 	[%rd1+664], %f629;
	st.local.f32 	[%rd1+668], %f628;
	st.local.f32 	[%rd1+672], %f627;
	st.local.f32 	[%rd1+676], %f626;
	st.local.f32 	[%rd1+680], %f625;
	st.local.f32 	[%rd1+684], %f624;
	st.local.f32 	[%rd1+688], %f623;
	st.local.f32 	[%rd1+692], %f622;
	st.local.f32 	[%rd1+696], %f621;
	st.local.f32 	[%rd1+700], %f620;
	st.local.f32 	[%rd1+704], %f619;
	st.local.f32 	[%rd1+708], %f618;
	st.local.f32 	[%rd1+712], %f617;
	st.local.f32 	[%rd1+716], %f616;
	st.local.f32 	[%rd1+720], %f615;
	st.local.f32 	[%rd1+724], %f614;
	st.local.f32 	[%rd1+728], %f613;
	st.local.f32 	[%rd1+732], %f612;
	st.local.f32 	[%rd1+736], %f611;
	st.local.f32 	[%rd1+740], %f610;
	st.local.f32 	[%rd1+744], %f609;
	st.local.f32 	[%rd1+748], %f608;
	st.local.f32 	[%rd1+752], %f607;
	st.local.f32 	[%rd1+756], %f606;
	st.local.f32 	[%rd1+760], %f605;
	st.local.f32 	[%rd1+764], %f604;
	st.local.f32 	[%rd1+768], %f603;
	st.local.f32 	[%rd1+772], %f602;
	st.local.f32 	[%rd1+776], %f601;
	st.local.f32 	[%rd1+780], %f600;
	st.local.f32 	[%rd1+784], %f599;
	st.local.f32 	[%rd1+788], %f598;
	st.local.f32 	[%rd1+792], %f597;
	st.local.f32 	[%rd1+796], %f596;
	st.local.f32 	[%rd1+800], %f595;
	st.local.f32 	[%rd1+804], %f594;
	st.local.f32 	[%rd1+808], %f593;
	st.local.f32 	[%rd1+812], %f592;
	st.local.f32 	[%rd1+816], %f591;
	st.local.f32 	[%rd1+820], %f590;
	st.local.f32 	[%rd1+824], %f589;
	st.local.f32 	[%rd1+828], %f588;
	st.local.f32 	[%rd1+832], %f587;
	st.local.f32 	[%rd1+836], %f586;
	st.local.f32 	[%rd1+840], %f585;
	st.local.f32 	[%rd1+844], %f584;
	st.local.f32 	[%rd1+848], %f583;
	st.local.f32 	[%rd1+852], %f582;
	st.local.f32 	[%rd1+856], %f581;
	st.local.f32 	[%rd1+860], %f580;
	st.local.f32 	[%rd1+864], %f579;
	st.local.f32 	[%rd1+868], %f578;
	st.local.f32 	[%rd1+872], %f577;
	st.local.f32 	[%rd1+876], %f576;
	st.local.f32 	[%rd1+880], %f575;
	st.local.f32 	[%rd1+884], %f574;
	st.local.f32 	[%rd1+888], %f573;
	st.local.f32 	[%rd1+892], %f572;
	st.local.f32 	[%rd1+896], %f571;
	st.local.f32 	[%rd1+900], %f570;
	st.local.f32 	[%rd1+904], %f569;
	st.local.f32 	[%rd1+908], %f568;
	st.local.f32 	[%rd1+912], %f567;
	st.local.f32 	[%rd1+916], %f566;
	st.local.f32 	[%rd1+920], %f565;
	st.local.f32 	[%rd1+924], %f564;
	st.local.f32 	[%rd1+928], %f563;
	st.local.f32 	[%rd1+932], %f562;
	st.local.f32 	[%rd1+936], %f561;
	st.local.f32 	[%rd1+940], %f560;
	st.local.f32 	[%rd1+944], %f559;
	st.local.f32 	[%rd1+948], %f558;
	st.local.f32 	[%rd1+952], %f557;
	st.local.f32 	[%rd1+956], %f556;
	st.local.f32 	[%rd1+960], %f555;
	st.local.f32 	[%rd1+964], %f554;
	st.local.f32 	[%rd1+968], %f553;
	st.local.f32 	[%rd1+972], %f552;
	st.local.f32 	[%rd1+976], %f551;
	st.local.f32 	[%rd1+980], %f550;
	st.local.f32 	[%rd1+984], %f549;
	st.local.f32 	[%rd1+988], %f548;
	st.local.f32 	[%rd1+992], %f547;
	st.local.f32 	[%rd1+996], %f546;
	st.local.f32 	[%rd1+1000], %f545;
	st.local.f32 	[%rd1+1004], %f544;
	st.local.f32 	[%rd1+1008], %f543;
	st.local.f32 	[%rd1+1012], %f542;
	st.local.f32 	[%rd1+1016], %f541;
	st.local.f32 	[%rd1+1020], %f540;
	st.local.f32 	[%rd1+1024], %f539;
	st.local.f32 	[%rd1+1028], %f538;
	st.local.f32 	[%rd1+1032], %f537;
	st.local.f32 	[%rd1+1036], %f536;
	st.local.f32 	[%rd1+1040], %f535;
	st.local.f32 	[%rd1+1044], %f534;
	st.local.f32 	[%rd1+1048], %f533;
	st.local.f32 	[%rd1+1052], %f532;
	st.local.f32 	[%rd1+1056], %f531;
	st.local.f32 	[%rd1+1060], %f530;
	st.local.f32 	[%rd1+1064], %f529;
	st.local.f32 	[%rd1+1068], %f528;
	st.local.f32 	[%rd1+1072], %f527;
	st.local.f32 	[%rd1+1076], %f526;
	st.local.f32 	[%rd1+1080], %f525;
	st.local.f32 	[%rd1+1084], %f524;
	st.local.f32 	[%rd1+1088], %f523;
	st.local.f32 	[%rd1+1092], %f522;
	st.local.f32 	[%rd1+1096], %f521;
	st.local.f32 	[%rd1+1100], %f520;
	st.local.f32 	[%rd1+1104], %f519;
	st.local.f32 	[%rd1+1108], %f518;
	st.local.f32 	[%rd1+1112], %f517;
	st.local.f32 	[%rd1+1116], %f516;
	st.local.f32 	[%rd1+1120], %f515;
	st.local.f32 	[%rd1+1124], %f514;
	st.local.f32 	[%rd1+1128], %f513;
	st.local.f32 	[%rd1+1132], %f512;
	st.local.f32 	[%rd1+1136], %f511;
	st.local.f32 	[%rd1+1140], %f510;
	st.local.f32 	[%rd1+1144], %f509;
	st.local.f32 	[%rd1+1148], %f508;
	st.local.f32 	[%rd1+1152], %f507;
	st.local.f32 	[%rd1+1156], %f506;
	st.local.f32 	[%rd1+1160], %f505;
	st.local.f32 	[%rd1+1164], %f504;
	st.local.f32 	[%rd1+1168], %f503;
	st.local.f32 	[%rd1+1172], %f502;
	st.local.f32 	[%rd1+1176], %f501;
	st.local.f32 	[%rd1+1180], %f500;
	st.local.f32 	[%rd1+1184], %f499;
	st.local.f32 	[%rd1+1188], %f498;
	st.local.f32 	[%rd1+1192], %f497;
	st.local.f32 	[%rd1+1196], %f496;
	st.local.f32 	[%rd1+1200], %f495;
	st.local.f32 	[%rd1+1204], %f494;
	st.local.f32 	[%rd1+1208], %f493;
	st.local.f32 	[%rd1+1212], %f492;
	st.local.f32 	[%rd1+1216], %f491;
	st.local.f32 	[%rd1+1220], %f490;
	st.local.f32 	[%rd1+1224], %f489;
	st.local.f32 	[%rd1+1228], %f488;
	st.local.f32 	[%rd1+1232], %f487;
	st.local.f32 	[%rd1+1236], %f486;
	st.local.f32 	[%rd1+1240], %f485;
	st.local.f32 	[%rd1+1244], %f484;
	st.local.f32 	[%rd1+1248], %f483;
	st.local.f32 	[%rd1+1252], %f482;
	st.local.f32 	[%rd1+1256], %f481;
	st.local.f32 	[%rd1+1260], %f480;
	st.local.f32 	[%rd1+1264], %f479;
	st.local.f32 	[%rd1+1268], %f478;
	st.local.f32 	[%rd1+1272], %f477;
	st.local.f32 	[%rd1+1276], %f476;
	st.local.f32 	[%rd1+1280], %f475;
	st.local.f32 	[%rd1+1284], %f474;
	st.local.f32 	[%rd1+1288], %f473;
	st.local.f32 	[%rd1+1292], %f472;
	st.local.f32 	[%rd1+1296], %f471;
	st.local.f32 	[%rd1+1300], %f470;
	st.local.f32 	[%rd1+1304], %f469;
	st.local.f32 	[%rd1+1308], %f468;
	st.local.f32 	[%rd1+1312], %f467;
	st.local.f32 	[%rd1+1316], %f466;
	st.local.f32 	[%rd1+1320], %f465;
	st.local.f32 	[%rd1+1324], %f464;
	st.local.f32 	[%rd1+1328], %f463;
	st.local.f32 	[%rd1+1332], %f462;
	st.local.f32 	[%rd1+1336], %f461;
	st.local.f32 	[%rd1+1340], %f460;
	st.local.f32 	[%rd1+1344], %f459;
	st.local.f32 	[%rd1+1348], %f458;
	st.local.f32 	[%rd1+1352], %f457;
	st.local.f32 	[%rd1+1356], %f456;
	st.local.f32 	[%rd1+1360], %f455;
	st.local.f32 	[%rd1+1364], %f454;
	st.local.f32 	[%rd1+1368], %f453;
	st.local.f32 	[%rd1+1372], %f452;
	st.local.f32 	[%rd1+1376], %f451;
	st.local.f32 	[%rd1+1380], %f450;
	st.local.f32 	[%rd1+1384], %f449;
	st.local.f32 	[%rd1+1388], %f448;
	st.local.f32 	[%rd1+1392], %f447;
	st.local.f32 	[%rd1+1396], %f446;
	st.local.f32 	[%rd1+1400], %f445;
	st.local.f32 	[%rd1+1404], %f444;
	st.local.f32 	[%rd1+1408], %f443;
	st.local.f32 	[%rd1+1412], %f442;
	st.local.f32 	[%rd1+1416], %f441;
	st.local.f32 	[%rd1+1420], %f440;
	st.local.f32 	[%rd1+1424], %f439;
	st.local.f32 	[%rd1+1428], %f438;
	st.local.f32 	[%rd1+1432], %f437;
	st.local.f32 	[%rd1+1436], %f436;
	st.local.f32 	[%rd1+1440], %f435;
	st.local.f32 	[%rd1+1444], %f434;
	st.local.f32 	[%rd1+1448], %f433;
	st.local.f32 	[%rd1+1452], %f432;
	st.local.f32 	[%rd1+1456], %f431;
	st.local.f32 	[%rd1+1460], %f430;
	st.local.f32 	[%rd1+1464], %f429;
	st.local.f32 	[%rd1+1468], %f428;
	st.local.f32 	[%rd1+1472], %f427;
	st.local.f32 	[%rd1+1476], %f426;
	st.local.f32 	[%rd1+1480], %f425;
	st.local.f32 	[%rd1+1484], %f424;
	st.local.f32 	[%rd1+1488], %f423;
	st.local.f32 	[%rd1+1492], %f422;
	st.local.f32 	[%rd1+1496], %f421;
	st.local.f32 	[%rd1+1500], %f420;
	st.local.f32 	[%rd1+1504], %f419;
	st.local.f32 	[%rd1+1508], %f418;
	st.local.f32 	[%rd1+1512], %f417;
	st.local.f32 	[%rd1+1516], %f416;
	st.local.f32 	[%rd1+1520], %f415;
	st.local.f32 	[%rd1+1524], %f414;
	st.local.f32 	[%rd1+1528], %f413;
	st.local.f32 	[%rd1+1532], %f412;
	st.local.f32 	[%rd1+1536], %f411;
	st.local.f32 	[%rd1+1540], %f410;
	st.local.f32 	[%rd1+1544], %f409;
	st.local.f32 	[%rd1+1548], %f408;
	st.local.f32 	[%rd1+1552], %f407;
	st.local.f32 	[%rd1+1556], %f406;
	st.local.f32 	[%rd1+1560], %f405;
	st.local.f32 	[%rd1+1564], %f404;
	st.local.f32 	[%rd1+1568], %f403;
	st.local.f32 	[%rd1+1572], %f402;
	st.local.f32 	[%rd1+1576], %f401;
	st.local.f32 	[%rd1+1580], %f400;
	st.local.f32 	[%rd1+1584], %f399;
	st.local.f32 	[%rd1+1588], %f398;
	st.local.f32 	[%rd1+1592], %f397;
	st.local.f32 	[%rd1+1596], %f396;
	st.local.f32 	[%rd1+1600], %f395;
	st.local.f32 	[%rd1+1604], %f394;
	st.local.f32 	[%rd1+1608], %f393;
	st.local.f32 	[%rd1+1612], %f392;
	st.local.f32 	[%rd1+1616], %f391;
	st.local.f32 	[%rd1+1620], %f390;
	st.local.f32 	[%rd1+1624], %f389;
	st.local.f32 	[%rd1+1628], %f388;
	st.local.f32 	[%rd1+1632], %f387;
	st.local.f32 	[%rd1+1636], %f386;
	st.local.f32 	[%rd1+1640], %f385;
	st.local.f32 	[%rd1+1644], %f384;
	st.local.f32 	[%rd1+1648], %f383;
	st.local.f32 	[%rd1+1652], %f382;
	st.local.f32 	[%rd1+1656], %f381;
	st.local.f32 	[%rd1+1660], %f380;
	st.local.f32 	[%rd1+1664], %f379;
	st.local.f32 	[%rd1+1668], %f378;
	st.local.f32 	[%rd1+1672], %f377;
	st.local.f32 	[%rd1+1676], %f376;
	st.local.f32 	[%rd1+1680], %f375;
	st.local.f32 	[%rd1+1684], %f374;
	st.local.f32 	[%rd1+1688], %f373;
	st.local.f32 	[%rd1+1692], %f372;
	st.local.f32 	[%rd1+1696], %f371;
	st.local.f32 	[%rd1+1700], %f370;
	st.local.f32 	[%rd1+1704], %f369;
	st.local.f32 	[%rd1+1708], %f368;
	st.local.f32 	[%rd1+1712], %f367;
	st.local.f32 	[%rd1+1716], %f366;
	st.local.f32 	[%rd1+1720], %f365;
	st.local.f32 	[%rd1+1724], %f364;
	st.local.f32 	[%rd1+1728], %f363;
	st.local.f32 	[%rd1+1732], %f362;
	st.local.f32 	[%rd1+1736], %f361;
	st.local.f32 	[%rd1+1740], %f360;
	st.local.f32 	[%rd1+1744], %f359;
	st.local.f32 	[%rd1+1748], %f358;
	st.local.f32 	[%rd1+1752], %f357;
	st.local.f32 	[%rd1+1756], %f356;
	st.local.f32 	[%rd1+1760], %f355;
	st.local.f32 	[%rd1+1764], %f354;
	st.local.f32 	[%rd1+1768], %f353;
	st.local.f32 	[%rd1+1772], %f352;
	st.local.f32 	[%rd1+1776], %f351;
	st.local.f32 	[%rd1+1780], %f350;
	st.local.f32 	[%rd1+1784], %f349;
	st.local.f32 	[%rd1+1788], %f348;
	st.local.f32 	[%rd1+1792], %f347;
	st.local.f32 	[%rd1+1796], %f346;
	st.local.f32 	[%rd1+1800], %f345;
	st.local.f32 	[%rd1+1804], %f344;
	st.local.f32 	[%rd1+1808], %f343;
	st.local.f32 	[%rd1+1812], %f342;
	st.local.f32 	[%rd1+1816], %f341;
	st.local.f32 	[%rd1+1820], %f340;
	st.local.f32 	[%rd1+1824], %f339;
	st.local.f32 	[%rd1+1828], %f338;
	st.local.f32 	[%rd1+1832], %f337;
	st.local.f32 	[%rd1+1836], %f336;
	st.local.f32 	[%rd1+1840], %f335;
	st.local.f32 	[%rd1+1844], %f334;
	st.local.f32 	[%rd1+1848], %f333;
	st.local.f32 	[%rd1+1852], %f332;
	st.local.f32 	[%rd1+1856], %f331;
	st.local.f32 	[%rd1+1860], %f330;
	st.local.f32 	[%rd1+1864], %f329;
	st.local.f32 	[%rd1+1868], %f328;
	st.local.f32 	[%rd1+1872], %f327;
	st.local.f32 	[%rd1+1876], %f326;
	st.local.f32 	[%rd1+1880], %f325;
	st.local.f32 	[%rd1+1884], %f324;
	st.local.f32 	[%rd1+1888], %f323;
	st.local.f32 	[%rd1+1892], %f322;
	st.local.f32 	[%rd1+1896], %f321;
	st.local.f32 	[%rd1+1900], %f320;
	st.local.f32 	[%rd1+1904], %f319;
	st.local.f32 	[%rd1+1908], %f318;
	st.local.f32 	[%rd1+1912], %f317;
	st.local.f32 	[%rd1+1916], %f316;
	st.local.f32 	[%rd1+1920], %f315;
	st.local.f32 	[%rd1+1924], %f314;
	st.local.f32 	[%rd1+1928], %f313;
	st.local.f32 	[%rd1+1932], %f312;
	st.local.f32 	[%rd1+1936], %f311;
	st.local.f32 	[%rd1+1940], %f310;
	st.local.f32 	[%rd1+1944], %f309;
	st.local.f32 	[%rd1+1948], %f308;
	st.local.f32 	[%rd1+1952], %f307;
	st.local.f32 	[%rd1+1956], %f306;
	st.local.f32 	[%rd1+1960], %f305;
	st.local.f32 	[%rd1+1964], %f304;
	st.local.f32 	[%rd1+1968], %f303;
	st.local.f32 	[%rd1+1972], %f302;
	st.local.f32 	[%rd1+1976], %f301;
	st.local.f32 	[%rd1+1980], %f300;
	st.local.f32 	[%rd1+1984], %f299;
	st.local.f32 	[%rd1+1988], %f298;
	st.local.f32 	[%rd1+1992], %f297;
	st.local.f32 	[%rd1+1996], %f296;
	st.local.f32 	[%rd1+2000], %f295;
	st.local.f32 	[%rd1+2004], %f294;
	st.local.f32 	[%rd1+2008], %f293;
	st.local.f32 	[%rd1+2012], %f292;
	st.local.f32 	[%rd1+2016], %f291;
	st.local.f32 	[%rd1+2020], %f290;
	st.local.f32 	[%rd1+2024], %f289;
	st.local.f32 	[%rd1+2028], %f288;
	st.local.f32 	[%rd1+2032], %f287;
	st.local.f32 	[%rd1+2036], %f286;
	st.local.f32 	[%rd1+2040], %f285;
	st.local.f32 	[%rd1+2044], %f284;
	st.local.f32 	[%rd1+2048], %f283;
	st.local.f32 	[%rd1+2052], %f282;
	st.local.f32 	[%rd1+2056], %f281;
	st.local.f32 	[%rd1+2060], %f280;
	st.local.f32 	[%rd1+2064], %f279;
	st.local.f32 	[%rd1+2068], %f278;
	st.local.f32 	[%rd1+2072], %f277;
	st.local.f32 	[%rd1+2076], %f276;
	st.local.f32 	[%rd1+2080], %f275;
	st.local.f32 	[%rd1+2084], %f274;
	st.local.f32 	[%rd1+2088], %f273;
	st.local.f32 	[%rd1+2092], %f272;
	st.local.f32 	[%rd1+2096], %f271;
	st.local.f32 	[%rd1+2100], %f270;
	st.local.f32 	[%rd1+2104], %f269;
	st.local.f32 	[%rd1+2108], %f268;
	st.local.f32 	[%rd1+2112], %f267;
	st.local.f32 	[%rd1+2116], %f266;
	st.local.f32 	[%rd1+2120], %f265;
	st.local.f32 	[%rd1+2124], %f264;
	st.local.f32 	[%rd1+2128], %f263;
	st.local.f32 	[%rd1+2132], %f262;
	st.local.f32 	[%rd1+2136], %f261;
	st.local.f32 	[%rd1+2140], %f260;
	st.local.f32 	[%rd1+2144], %f259;
	st.local.f32 	[%rd1+2148], %f258;
	st.local.f32 	[%rd1+2152], %f257;
	st.local.f32 	[%rd1+2156], %f256;
	st.local.f32 	[%rd1+2160], %f255;
	st.local.f32 	[%rd1+2164], %f254;
	st.local.f32 	[%rd1+2168], %f253;
	st.local.f32 	[%rd1+2172], %f252;
	st.local.f32 	[%rd1+2176], %f251;
	st.local.f32 	[%rd1+2180], %f250;
	st.local.f32 	[%rd1+2184], %f249;
	st.local.f32 	[%rd1+2188], %f248;
	st.local.f32 	[%rd1+2192], %f247;
	st.local.f32 	[%rd1+2196], %f246;
	st.local.f32 	[%rd1+2200], %f245;
	st.local.f32 	[%rd1+2204], %f244;
	st.local.f32 	[%rd1+2208], %f243;
	st.local.f32 	[%rd1+2212], %f242;
	st.local.f32 	[%rd1+2216], %f241;
	st.local.f32 	[%rd1+2220], %f240;
	st.local.f32 	[%rd1+2224], %f239;
	st.local.f32 	[%rd1+2228], %f238;
	st.local.f32 	[%rd1+2232], %f237;
	st.local.f32 	[%rd1+2236], %f236;
	st.local.f32 	[%rd1+2240], %f235;
	st.local.f32 	[%rd1+2244], %f234;
	st.local.f32 	[%rd1+2248], %f233;
	st.local.f32 	[%rd1+2252], %f232;
	st.local.f32 	[%rd1+2256], %f231;
	st.local.f32 	[%rd1+2260], %f230;
	st.local.f32 	[%rd1+2264], %f229;
	st.local.f32 	[%rd1+2268], %f228;
	st.local.f32 	[%rd1+2272], %f227;
	st.local.f32 	[%rd1+2276], %f226;
	st.local.f32 	[%rd1+2280], %f225;
	st.local.f32 	[%rd1+2284], %f224;
	st.local.f32 	[%rd1+2288], %f223;
	st.local.f32 	[%rd1+2292], %f222;
	st.local.f32 	[%rd1+2296], %f221;
	st.local.f32 	[%rd1+2300], %f220;
	st.local.f32 	[%rd1+2304], %f219;
	st.local.f32 	[%rd1+2308], %f218;
	st.local.f32 	[%rd1+2312], %f217;
	st.local.f32 	[%rd1+2316], %f216;
	st.local.f32 	[%rd1+2320], %f215;
	st.local.f32 	[%rd1+2324], %f214;
	st.local.f32 	[%rd1+2328], %f213;
	st.local.f32 	[%rd1+2332], %f212;
	st.local.f32 	[%rd1+2336], %f211;
	st.local.f32 	[%rd1+2340], %f210;
	st.local.f32 	[%rd1+2344], %f209;
	st.local.f32 	[%rd1+2348], %f208;
	st.local.f32 	[%rd1+2352], %f207;
	st.local.f32 	[%rd1+2356], %f206;
	st.local.f32 	[%rd1+2360], %f205;
	st.local.f32 	[%rd1+2364], %f204;
	st.local.f32 	[%rd1+2368], %f203;
	st.local.f32 	[%rd1+2372], %f202;
	st.local.f32 	[%rd1+2376], %f201;
	st.local.f32 	[%rd1+2380], %f200;
	st.local.f32 	[%rd1+2384], %f199;
	st.local.f32 	[%rd1+2388], %f198;
	st.local.f32 	[%rd1+2392], %f197;
	st.local.f32 	[%rd1+2396], %f196;
	st.local.f32 	[%rd1+2400], %f195;
	st.local.f32 	[%rd1+2404], %f194;
	st.local.f32 	[%rd1+2408], %f193;
	st.local.f32 	[%rd1+2412], %f192;
	st.local.f32 	[%rd1+2416], %f191;
	st.local.f32 	[%rd1+2420], %f190;
	st.local.f32 	[%rd1+2424], %f189;
	st.local.f32 	[%rd1+2428], %f188;
	st.local.f32 	[%rd1+2432], %f187;
	st.local.f32 	[%rd1+2436], %f186;
	st.local.f32 	[%rd1+2440], %f185;
	st.local.f32 	[%rd1+2444], %f184;
	st.local.f32 	[%rd1+2448], %f183;
	st.local.f32 	[%rd1+2452], %f182;
	st.local.f32 	[%rd1+2456], %f181;
	st.local.f32 	[%rd1+2460], %f180;
	st.local.f32 	[%rd1+2464], %f179;
	st.local.f32 	[%rd1+2468], %f178;
	st.local.f32 	[%rd1+2472], %f177;
	st.local.f32 	[%rd1+2476], %f176;
	st.local.f32 	[%rd1+2480], %f175;
	st.local.f32 	[%rd1+2484], %f174;
	st.local.f32 	[%rd1+2488], %f173;
	st.local.f32 	[%rd1+2492], %f172;
	st.local.f32 	[%rd1+2496], %f171;
	st.local.f32 	[%rd1+2500], %f170;
	st.local.f32 	[%rd1+2504], %f169;
	st.local.f32 	[%rd1+2508], %f168;
	st.local.f32 	[%rd1+2512], %f167;
	st.local.f32 	[%rd1+2516], %f166;
	st.local.f32 	[%rd1+2520], %f165;
	st.local.f32 	[%rd1+2524], %f164;
	st.local.f32 	[%rd1+2528], %f163;
	st.local.f32 	[%rd1+2532], %f162;
	st.local.f32 	[%rd1+2536], %f161;
	st.local.f32 	[%rd1+2540], %f160;
	st.local.f32 	[%rd1+2544], %f159;
	st.local.f32 	[%rd1+2548], %f158;
	st.local.f32 	[%rd1+2552], %f157;
	st.local.f32 	[%rd1+2556], %f156;
	st.local.f32 	[%rd1+2560], %f155;
	st.local.f32 	[%rd1+2564], %f154;
	st.local.f32 	[%rd1+2568], %f153;
	st.local.f32 	[%rd1+2572], %f152;
	st.local.f32 	[%rd1+2576], %f151;
	st.local.f32 	[%rd1+2580], %f150;
	st.local.f32 	[%rd1+2584], %f149;
	st.local.f32 	[%rd1+2588], %f148;
	st.local.f32 	[%rd1+2592], %f147;
	st.local.f32 	[%rd1+2596], %f146;
	st.local.f32 	[%rd1+2600], %f145;
	st.local.f32 	[%rd1+2604], %f144;
	st.local.f32 	[%rd1+2608], %f143;
	st.local.f32 	[%rd1+2612], %f142;
	st.local.f32 	[%rd1+2616], %f141;
	st.local.f32 	[%rd1+2620], %f140;
	st.local.f32 	[%rd1+2624], %f139;
	st.local.f32 	[%rd1+2628], %f138;
	st.local.f32 	[%rd1+2632], %f137;
	st.local.f32 	[%rd1+2636], %f136;
	st.local.f32 	[%rd1+2640], %f135;
	st.local.f32 	[%rd1+2644], %f134;
	st.local.f32 	[%rd1+2648], %f133;
	st.local.f32 	[%rd1+2652], %f132;
	st.local.f32 	[%rd1+2656], %f131;
	st.local.f32 	[%rd1+2660], %f130;
	st.local.f32 	[%rd1+2664], %f129;
	st.local.f32 	[%rd1+2668], %f128;
	st.local.f32 	[%rd1+2672], %f127;
	st.local.f32 	[%rd1+2676], %f126;
	st.local.f32 	[%rd1+2680], %f125;
	st.local.f32 	[%rd1+2684], %f124;
	st.local.f32 	[%rd1+2688], %f123;
	st.local.f32 	[%rd1+2692], %f122;
	st.local.f32 	[%rd1+2696], %f121;
	st.local.f32 	[%rd1+2700], %f120;
	st.local.f32 	[%rd1+2704], %f119;
	st.local.f32 	[%rd1+2708], %f118;
	st.local.f32 	[%rd1+2712], %f117;
	st.local.f32 	[%rd1+2716], %f116;
	st.local.f32 	[%rd1+2720], %f115;
	st.local.f32 	[%rd1+2724], %f114;
	st.local.f32 	[%rd1+2728], %f113;
	st.local.f32 	[%rd1+2732], %f112;
	st.local.f32 	[%rd1+2736], %f111;
	st.local.f32 	[%rd1+2740], %f110;
	st.local.f32 	[%rd1+2744], %f109;
	st.local.f32 	[%rd1+2748], %f108;
	st.local.f32 	[%rd1+2752], %f107;
	st.local.f32 	[%rd1+2756], %f106;
	st.local.f32 	[%rd1+2760], %f105;
	st.local.f32 	[%rd1+2764], %f104;
	st.local.f32 	[%rd1+2768], %f103;
	st.local.f32 	[%rd1+2772], %f102;
	st.local.f32 	[%rd1+2776], %f101;
	st.local.f32 	[%rd1+2780], %f100;
	st.local.f32 	[%rd1+2784], %f99;
	st.local.f32 	[%rd1+2788], %f98;
	st.local.f32 	[%rd1+2792], %f97;
	st.local.f32 	[%rd1+2796], %f96;
	st.local.f32 	[%rd1+2800], %f95;
	st.local.f32 	[%rd1+2804], %f94;
	st.local.f32 	[%rd1+2808], %f93;
	st.local.f32 	[%rd1+2812], %f92;
	st.local.f32 	[%rd1+2816], %f91;
	st.local.f32 	[%rd1+2820], %f90;
	st.local.f32 	[%rd1+2824], %f89;
	st.local.f32 	[%rd1+2828], %f88;
	st.local.f32 	[%rd1+2832], %f87;
	st.local.f32 	[%rd1+2836], %f86;
	st.local.f32 	[%rd1+2840], %f85;
	st.local.f32 	[%rd1+2844], %f84;
	st.local.f32 	[%rd1+2848], %f83;
	st.local.f32 	[%rd1+2852], %f82;
	st.local.f32 	[%rd1+2856], %f81;
	st.local.f32 	[%rd1+2860], %f80;
	st.local.f32 	[%rd1+2864], %f79;
	st.local.f32 	[%rd1+2868], %f78;
	st.local.f32 	[%rd1+2872], %f77;
	st.local.f32 	[%rd1+2876], %f76;
	st.local.f32 	[%rd1+2880], %f75;
	st.local.f32 	[%rd1+2884], %f74;
	st.local.f32 	[%rd1+2888], %f73;
	st.local.f32 	[%rd1+2892], %f72;
	st.local.f32 	[%rd1+2896], %f71;
	st.local.f32 	[%rd1+2900], %f70;
	st.local.f32 	[%rd1+2904], %f69;
	st.local.f32 	[%rd1+2908], %f68;
	st.local.f32 	[%rd1+2912], %f67;
	st.local.f32 	[%rd1+2916], %f66;
	st.local.f32 	[%rd1+2920], %f65;
	st.local.f32 	[%rd1+2924], %f64;
	st.local.f32 	[%rd1+2928], %f63;
	st.local.f32 	[%rd1+2932], %f62;
	st.local.f32 	[%rd1+2936], %f61;
	st.local.f32 	[%rd1+2940], %f60;
	st.local.f32 	[%rd1+2944], %f59;
	st.local.f32 	[%rd1+2948], %f58;
	st.local.f32 	[%rd1+2952], %f57;
	st.local.f32 	[%rd1+2956], %f56;
	st.local.f32 	[%rd1+2960], %f55;
	st.local.f32 	[%rd1+2964], %f54;
	st.local.f32 	[%rd1+2968], %f53;
	st.local.f32 	[%rd1+2972], %f52;
	st.local.f32 	[%rd1+2976], %f51;
	st.local.f32 	[%rd1+2980], %f50;
	st.local.f32 	[%rd1+2984], %f49;
	st.local.f32 	[%rd1+2988], %f48;
	st.local.f32 	[%rd1+2992], %f47;
	st.local.f32 	[%rd1+2996], %f46;
	st.local.f32 	[%rd1+3000], %f45;
	st.local.f32 	[%rd1+3004], %f44;
	st.local.f32 	[%rd1+3008], %f43;
	st.local.f32 	[%rd1+3012], %f42;
	st.local.f32 	[%rd1+3016], %f41;
	st.local.f32 	[%rd1+3020], %f40;
	st.local.f32 	[%rd1+3024], %f39;
	st.local.f32 	[%rd1+3028], %f38;
	st.local.f32 	[%rd1+3032], %f37;
	st.local.f32 	[%rd1+3036], %f36;
	st.local.f32 	[%rd1+3040], %f35;
	st.local.f32 	[%rd1+3044], %f34;
	st.local.f32 	[%rd1+3048], %f33;
	st.local.f32 	[%rd1+3052], %f32;
	st.local.f32 	[%rd1+3056], %f31;
	st.local.f32 	[%rd1+3060], %f30;
	st.local.f32 	[%rd1+3064], %f29;
	st.local.f32 	[%rd1+3068], %f28;
	st.local.f32 	[%rd1+3072], %f27;
	st.local.f32 	[%rd1+3076], %f26;
	st.local.f32 	[%rd1+3080], %f25;
	st.local.f32 	[%rd1+3084], %f24;
	st.local.f32 	[%rd1+3088], %f23;
	st.local.f32 	[%rd1+3092], %f22;
	cvt.rn.f32.s32 	%f1, %r154;
	cvt.s64.s32 	%rd25, %r154;
	mul.lo.s64 	%rd26, %rd166, %rd25;
	cvt.rn.f32.u64 	%f2, %rd26;
	mul.lo.s64 	%rd27, %rd167, %rd25;
	cvt.rn.f32.u64 	%f796, %rd27;
	add.s32 	%r60, %r152, -1;
	add.s32 	%r1, %r151, -1;
	mov.f32 	%f1475, 0f00000000;
	copysign.f32 	%f797, %f1, %f1475;
	add.f32 	%f798, %f797, %f796;
	cvt.rzi.s32.f32 	%r2, %f798;
	add.s32 	%r61, %r2, 1;
	min.s32 	%r3, %r61, %r60;
	cvt.rn.f32.s32 	%f799, %r2;
	sub.f32 	%f3, %f798, %f799;
	fma.rn.f32 	%f800, %f1, 0f3D800000, %f796;
	cvt.rzi.s32.f32 	%r4, %f800;
	add.s32 	%r62, %r4, 1;
	min.s32 	%r5, %r62, %r60;
	cvt.rn.f32.s32 	%f801, %r4;
	sub.f32 	%f4, %f800, %f801;
	fma.rn.f32 	%f802, %f1, 0f3E000000, %f796;
	cvt.rzi.s32.f32 	%r6, %f802;
	add.s32 	%r63, %r6, 1;
	min.s32 	%r7, %r63, %r60;
	cvt.rn.f32.s32 	%f803, %r6;
	sub.f32 	%f5, %f802, %f803;
	fma.rn.f32 	%f804, %f1, 0f3E400000, %f796;
	cvt.rzi.s32.f32 	%r8, %f804;
	add.s32 	%r64, %r8, 1;
	min.s32 	%r9, %r64, %r60;
	cvt.rn.f32.s32 	%f805, %r8;
	sub.f32 	%f6, %f804, %f805;
	fma.rn.f32 	%f806, %f1, 0f3E800000, %f796;
	cvt.rzi.s32.f32 	%r10, %f806;
	add.s32 	%r65, %r10, 1;
	min.s32 	%r11, %r65, %r60;
	cvt.rn.f32.s32 	%f807, %r10;
	sub.f32 	%f7, %f806, %f807;
	fma.rn.f32 	%f808, %f1, 0f3EA00000, %f796;
	cvt.rzi.s32.f32 	%r12, %f808;
	add.s32 	%r66, %r12, 1;
	min.s32 	%r13, %r66, %r60;
	cvt.rn.f32.s32 	%f809, %r12;
	sub.f32 	%f8, %f808, %f809;
	fma.rn.f32 	%f810, %f1, 0f3EC00000, %f796;
	cvt.rzi.s32.f32 	%r14, %f810;
	add.s32 	%r67, %r14, 1;
	min.s32 	%r15, %r67, %r60;
	cvt.rn.f32.s32 	%f811, %r14;
	sub.f32 	%f9, %f810, %f811;
	fma.rn.f32 	%f812, %f1, 0f3EE00000, %f796;
	cvt.rzi.s32.f32 	%r16, %f812;
	add.s32 	%r68, %r16, 1;
	min.s32 	%r17, %r68, %r60;
	cvt.rn.f32.s32 	%f813, %r16;
	sub.f32 	%f10, %f812, %f813;
	fma.rn.f32 	%f814, %f1, 0f3F000000, %f796;
	cvt.rzi.s32.f32 	%r18, %f814;
	add.s32 	%r69, %r18, 1;
	min.s32 	%r19, %r69, %r60;
	cvt.rn.f32.s32 	%f815, %r18;
	sub.f32 	%f11, %f814, %f815;
	fma.rn.f32 	%f816, %f1, 0f3F100000, %f796;
	cvt.rzi.s32.f32 	%r20, %f816;
	add.s32 	%r70, %r20, 1;
	min.s32 	%r21, %r70, %r60;
	cvt.rn.f32.s32 	%f817, %r20;
	sub.f32 	%f12, %f816, %f817;
	fma.rn.f32 	%f818, %f1, 0f3F200000, %f796;
	cvt.rzi.s32.f32 	%r22, %f818;
	add.s32 	%r71, %r22, 1;
	min.s32 	%r23, %r71, %r60;
	cvt.rn.f32.s32 	%f819, %r22;
	sub.f32 	%f13, %f818, %f819;
	fma.rn.f32 	%f820, %f1, 0f3F300000, %f796;
	cvt.rzi.s32.f32 	%r24, %f820;
	add.s32 	%r72, %r24, 1;
	min.s32 	%r25, %r72, %r60;
	cvt.rn.f32.s32 	%f821, %r24;
	sub.f32 	%f14, %f820, %f821;
	fma.rn.f32 	%f822, %f1, 0f3F400000, %f796;
	cvt.rzi.s32.f32 	%r26, %f822;
	add.s32 	%r73, %r26, 1;
	min.s32 	%r27, %r73, %r60;
	cvt.rn.f32.s32 	%f823, %r26;
	sub.f32 	%f15, %f822, %f823;
	fma.rn.f32 	%f824, %f1, 0f3F500000, %f796;
	cvt.rzi.s32.f32 	%r28, %f824;
	add.s32 	%r74, %r28, 1;
	min.s32 	%r29, %r74, %r60;
	cvt.rn.f32.s32 	%f825, %r28;
	sub.f32 	%f16, %f824, %f825;
	fma.rn.f32 	%f826, %f1, 0f3F600000, %f796;
	cvt.rzi.s32.f32 	%r30, %f826;
	add.s32 	%r75, %r30, 1;
	min.s32 	%r31, %r75, %r60;
	cvt.rn.f32.s32 	%f827, %r30;
	sub.f32 	%f17, %f826, %f827;
	fma.rn.f32 	%f828, %f1, 0f3F700000, %f796;
	cvt.rzi.s32.f32 	%r32, %f828;
	add.s32 	%r76, %r32, 1;
	min.s32 	%r33, %r76, %r60;
	cvt.rn.f32.s32 	%f829, %r32;
	sub.f32 	%f18, %f828, %f829;
	mov.b32 	%r155, 0;
$L__BB0_5:
	ld.param.u32 	%r153, [_Z21deviceCalcScoreMatrixP8RgbPixeliiP10ImageEntrymiPf_param_2];
	cvt.rn.f32.u32 	%f830, %r155;
	mul.f32 	%f831, %f830, 0f3D800000;
	fma.rn.f32 	%f832, %f831, %f1, %f2;
	cvt.rzi.s32.f32 	%r77, %f832;
	add.s32 	%r78, %r77, 1;
	min.s32 	%r79, %r78, %r1;
	mul.lo.s32 	%r80, %r77, %r153;
	mul.lo.s32 	%r81, %r79, %r153;
	cvt.rn.f32.s32 	%f833, %r77;
	sub.f32 	%f834, %f832, %f833;
	shl.b32 	%r82, %r155, 4;
	add.s32 	%r83, %r2, %r80;
	mul.wide.s32 	%rd28, %r83, 12;
	add.s64 	%rd29, %rd10, %rd28;
	ld.global.f32 	%f835, [%rd29];
	ld.global.f32 	%f836, [%rd29+4];
	ld.global.f32 	%f837, [%rd29+8];
	add.s32 	%r84, %r3, %r80;
	mul.wide.s32 	%rd30, %r84, 12;
	add.s64 	%rd31, %rd10, %rd30;
	ld.global.f32 	%f838, [%rd31];
	ld.global.f32 	%f839, [%rd31+4];
	ld.global.f32 	%f840, [%rd31+8];
	sub.f32 	%f841, %f838, %f835;
	fma.rn.f32 	%f842, %f3, %f841, %f835;
	sub.f32 	%f843, %f839, %f836;
	fma.rn.f32 	%f844, %f3, %f843, %f836;
	sub.f32 	%f845, %f840, %f837;
	fma.rn.f32 	%f846, %f3, %f845, %f837;
	add.s32 	%r85, %r2, %r81;
	mul.wide.s32 	%rd32, %r85, 12;
	add.s64 	%rd33, %rd10, %rd32;
	ld.global.f32 	%f847, [%rd33];
	ld.global.f32 	%f848, [%rd33+4];
	ld.global.f32 	%f849, [%rd33+8];
	add.s32 	%r86, %r3, %r81;
	mul.wide.s32 	%rd34, %r86, 12;
	add.s64 	%rd35, %rd10, %rd34;
	ld.global.f32 	%f850, [%rd35];
	ld.global.f32 	%f851, [%rd35+4];
	ld.global.f32 	%f852, [%rd35+8];
	sub.f32 	%f853, %f850, %f847;
	fma.rn.f32 	%f854, %f3, %f853, %f847;
	sub.f32 	%f855, %f851, %f848;
	fma.rn.f32 	%f856, %f3, %f855, %f848;
	sub.f32 	%f857, %f852, %f849;
	fma.rn.f32 	%f858, %f3, %f857, %f849;
	sub.f32 	%f859, %f854, %f842;
	fma.rn.f32 	%f860, %f834, %f859, %f842;
	sub.f32 	%f861, %f856, %f844;
	fma.rn.f32 	%f862, %f834, %f861, %f844;
	sub.f32 	%f863, %f858, %f846;
	fma.rn.f32 	%f864, %f834, %f863, %f846;
	mul.wide.u32 	%rd36, %r82, 12;
	add.s64 	%rd37, %rd1, %rd36;
	ld.local.f32 	%f865, [%rd37];
	ld.local.f32 	%f866, [%rd37+4];
	ld.local.f32 	%f867, [%rd37+8];
	sub.f32 	%f868, %f860, %f865;
	sub.f32 	%f869, %f862, %f866;
	mul.f32 	%f870, %f869, %f869;
	fma.rn.f32 	%f871, %f868, %f868, %f870;
	sub.f32 	%f872, %f864, %f867;
	fma.rn.f32 	%f873, %f872, %f872, %f871;
	add.f32 	%f874, %f1475, %f873;
	add.s32 	%r87, %r4, %r80;
	mul.wide.s32 	%rd38, %r87, 12;
	add.s64 	%rd39, %rd10, %rd38;
	ld.global.f32 	%f875, [%rd39];
	ld.global.f32 	%f876, [%rd39+4];
	ld.global.f32 	%f877, [%rd39+8];
	add.s32 	%r88, %r5, %r80;
	mul.wide.s32 	%rd40, %r88, 12;
	add.s64 	%rd41, %rd10, %rd40;
	ld.global.f32 	%f878, [%rd41];
	ld.global.f32 	%f879, [%rd41+4];
	ld.global.f32 	%f880, [%rd41+8];
	sub.f32 	%f881, %f878, %f875;
	fma.rn.f32 	%f882, %f4, %f881, %f875;
	sub.f32 	%f883, %f879, %f876;
	fma.rn.f32 	%f884, %f4, %f883, %f876;
	sub.f32 	%f885, %f880, %f877;
	fma.rn.f32 	%f886, %f4, %f885, %f877;
	add.s32 	%r89, %r4, %r81;
	mul.wide.s32 	%rd42, %r89, 12;
	add.s64 	%rd43, %rd10, %rd42;
	ld.global.f32 	%f887, [%rd43];
	ld.global.f32 	%f888, [%rd43+4];
	ld.global.f32 	%f889, [%rd43+8];
	add.s32 	%r90, %r5, %r81;
	mul.wide.s32 	%rd44, %r90, 12;
	add.s64 	%rd45, %rd10, %rd44;
	ld.global.f32 	%f890, [%rd45];
	ld.global.f32 	%f891, [%rd45+4];
	ld.global.f32 	%f892, [%rd45+8];
	sub.f32 	%f893, %f890, %f887;
	fma.rn.f32 	%f894, %f4, %f893, %f887;
	sub.f32 	%f895, %f891, %f888;
	fma.rn.f32 	%f896, %f4, %f895, %f888;
	sub.f32 	%f897, %f892, %f889;
	fma.rn.f32 	%f898, %f4, %f897, %f889;
	sub.f32 	%f899, %f894, %f882;
	fma.rn.f32 	%f900, %f834, %f899, %f882;
	sub.f32 	%f901, %f896, %f884;
	fma.rn.f32 	%f902, %f834, %f901, %f884;
	sub.f32 	%f903, %f898, %f886;
	fma.rn.f32 	%f904, %f834, %f903, %f886;
	ld.local.f32 	%f905, [%rd37+12];
	ld.local.f32 	%f906, [%rd37+16];
	ld.local.f32 	%f907, [%rd37+20];
	sub.f32 	%f908, %f900, %f905;
	sub.f32 	%f909, %f902, %f906;
	mul.f32 	%f910, %f909, %f909;
	fma.rn.f32 	%f911, %f908, %f908, %f910;
	sub.f32 	%f912, %f904, %f907;
	fma.rn.f32 	%f913, %f912, %f912, %f911;
	add.f32 	%f914, %f874, %f913;
	add.s32 	%r91, %r6, %r80;
	mul.wide.s32 	%rd46, %r91, 12;
	add.s64 	%rd47, %rd10, %rd46;
	ld.global.f32 	%f915, [%rd47];
	ld.global.f32 	%f916, [%rd47+4];
	ld.global.f32 	%f917, [%rd47+8];
	add.s32 	%r92, %r7, %r80;
	mul.wide.s32 	%rd48, %r92, 12;
	add.s64 	%rd49, %rd10, %rd48;
	ld.global.f32 	%f918, [%rd49];
	ld.global.f32 	%f919, [%rd49+4];
	ld.global.f32 	%f920, [%rd49+8];
	sub.f32 	%f921, %f918, %f915;
	fma.rn.f32 	%f922, %f5, %f921, %f915;
	sub.f32 	%f923, %f919, %f916;
	fma.rn.f32 	%f924, %f5, %f923, %f916;
	sub.f32 	%f925, %f920, %f917;
	fma.rn.f32 	%f926, %f5, %f925, %f917;
	add.s32 	%r93, %r6, %r81;
	mul.wide.s32 	%rd50, %r93, 12;
	add.s64 	%rd51, %rd10, %rd50;
	ld.global.f32 	%f927, [%rd51];
	ld.global.f32 	%f928, [%rd51+4];
	ld.global.f32 	%f929, [%rd51+8];
	add.s32 	%r94, %r7, %r81;
	mul.wide.s32 	%rd52, %r94, 12;
	add.s64 	%rd53, %rd10, %rd52;
	ld.global.f32 	%f930, [%rd53];
	ld.global.f32 	%f931, [%rd53+4];
	ld.global.f32 	%f932, [%rd53+8];
	sub.f32 	%f933, %f930, %f927;
	fma.rn.f32 	%f934, %f5, %f933, %f927;
	sub.f32 	%f935, %f931, %f928;
	fma.rn.f32 	%f936, %f5, %f935, %f928;
	sub.f32 	%f937, %f932, %f929;
	fma.rn.f32 	%f938, %f5, %f937, %f929;
	sub.f32 	%f939, %f934, %f922;
	fma.rn.f32 	%f940, %f834, %f939, %f922;
	sub.f32 	%f941, %f936, %f924;
	fma.rn.f32 	%f942, %f834, %f941, %f924;
	sub.f32 	%f943, %f938, %f926;
	fma.rn.f32 	%f944, %f834, %f943, %f926;
	ld.local.f32 	%f945, [%rd37+24];
	ld.local.f32 	%f946, [%rd37+28];
	ld.local.f32 	%f947, [%rd37+32];
	sub.f32 	%f948, %f940, %f945;
	sub.f32 	%f949, %f942, %f946;
	mul.f32 	%f950, %f949, %f949;
	fma.rn.f32 	%f951, %f948, %f948, %f950;
	sub.f32 	%f952, %f944, %f947;
	fma.rn.f32 	%f953, %f952, %f952, %f951;
	add.f32 	%f954, %f914, %f953;
	add.s32 	%r95, %r8, %r80;
	mul.wide.s32 	%rd54, %r95, 12;
	add.s64 	%rd55, %rd10, %rd54;
	ld.global.f32 	%f955, [%rd55];
	ld.global.f32 	%f956, [%rd55+4];
	ld.global.f32 	%f957, [%rd55+8];
	add.s32 	%r96, %r9, %r80;
	mul.wide.s32 	%rd56, %r96, 12;
	add.s64 	%rd57, %rd10, %rd56;
	ld.global.f32 	%f958, [%rd57];
	ld.global.f32 	%f959, [%rd57+4];
	ld.global.f32 	%f960, [%rd57+8];
	sub.f32 	%f961, %f958, %f955;
	fma.rn.f32 	%f962, %f6, %f961, %f955;
	sub.f32 	%f963, %f959, %f956;
	fma.rn.f32 	%f964, %f6, %f963, %f956;
	sub.f32 	%f965, %f960, %f957;
	fma.rn.f32 	%f966, %f6, %f965, %f957;
	add.s32 	%r97, %r8, %r81;
	mul.wide.s32 	%rd58, %r97, 12;
	add.s64 	%rd59, %rd10, %rd58;
	ld.global.f32 	%f967, [%rd59];
	ld.global.f32 	%f968, [%rd59+4];
	ld.global.f32 	%f969, [%rd59+8];
	add.s32 	%r98, %r9, %r81;
	mul.wide.s32 	%rd60, %r98, 12;
	add.s64 	%rd61, %rd10, %rd60;
	ld.global.f32 	%f970, [%rd61];
	ld.global.f32 	%f971, [%rd61+4];
	ld.global.f32 	%f972, [%rd61+8];
	sub.f32 	%f973, %f970, %f967;
	fma.rn.f32 	%f974, %f6, %f973, %f967;
	sub.f32 	%f975, %f971, %f968;
	fma.rn.f32 	%f976, %f6, %f975, %f968;
	sub.f32 	%f977, %f972, %f969;
	fma.rn.f32 	%f978, %f6, %f977, %f969;
	sub.f32 	%f979, %f974, %f962;
	fma.rn.f32 	%f980, %f834, %f979, %f962;
	sub.f32 	%f981, %f976, %f964;
	fma.rn.f32 	%f982, %f834, %f981, %f964;
	sub.f32 	%f983, %f978, %f966;
	fma.rn.f32 	%f984, %f834, %f983, %f966;
	ld.local.f32 	%f985, [%rd37+36];
	ld.local.f32 	%f986, [%rd37+40];
	ld.local.f32 	%f987, [%rd37+44];
	sub.f32 	%f988, %f980, %f985;
	sub.f32 	%f989, %f982, %f986;
	mul.f32 	%f990, %f989, %f989;
	fma.rn.f32 	%f991, %f988, %f988, %f990;
	sub.f32 	%f992, %f984, %f987;
	fma.rn.f32 	%f993, %f992, %f992, %f991;
	add.f32 	%f994, %f954, %f993;
	add.s32 	%r99, %r10, %r80;
	mul.wide.s32 	%rd62, %r99, 12;
	add.s64 	%rd63, %rd10, %rd62;
	ld.global.f32 	%f995, [%rd63];
	ld.global.f32 	%f996, [%rd63+4];
	ld.global.f32 	%f997, [%rd63+8];
	add.s32 	%r100, %r11, %r80;
	mul.wide.s32 	%rd64, %r100, 12;
	add.s64 	%rd65, %rd10, %rd64;
	ld.global.f32 	%f998, [%rd65];
	ld.global.f32 	%f999, [%rd65+4];
	ld.global.f32 	%f1000, [%rd65+8];
	sub.f32 	%f1001, %f998, %f995;
	fma.rn.f32 	%f1002, %f7, %f1001, %f995;
	sub.f32 	%f1003, %f999, %f996;
	fma.rn.f32 	%f1004, %f7, %f1003, %f996;
	sub.f32 	%f1005, %f1000, %f997;
	fma.rn.f32 	%f1006, %f7, %f1005, %f997;
	add.s32 	%r101, %r10, %r81;
	mul.wide.s32 	%rd66, %r101, 12;
	add.s64 	%rd67, %rd10, %rd66;
	ld.global.f32 	%f1007, [%rd67];
	ld.global.f32 	%f1008, [%rd67+4];
	ld.global.f32 	%f1009, [%rd67+8];
	add.s32 	%r102, %r11, %r81;
	mul.wide.s32 	%rd68, %r102, 12;
	add.s64 	%rd69, %rd10, %rd68;
	ld.global.f32 	%f1010, [%rd69];
	ld.global.f32 	%f1011, [%rd69+4];
	ld.global.f32 	%f1012, [%rd69+8];
	sub.f32 	%f1013, %f1010, %f1007;
	fma.rn.f32 	%f1014, %f7, %f1013, %f1007;
	sub.f32 	%f1015, %f1011, %f1008;
	fma.rn.f32 	%f1016, %f7, %f1015, %f1008;
	sub.f32 	%f1017, %f1012, %f1009;
	fma.rn.f32 	%f1018, %f7, %f1017, %f1009;
	sub.f32 	%f1019, %f1014, %f1002;
	fma.rn.f32 	%f1020, %f834, %f1019, %f1002;
	sub.f32 	%f1021, %f1016, %f1004;
	fma.rn.f32 	%f1022, %f834, %f1021, %f1004;
	sub.f32 	%f1023, %f1018, %f1006;
	fma.rn.f32 	%f1024, %f834, %f1023, %f1006;
	ld.local.f32 	%f1025, [%rd37+48];
	ld.local.f32 	%f1026, [%rd37+52];
	ld.local.f32 	%f1027, [%rd37+56];
	sub.f32 	%f1028, %f1020, %f1025;
	sub.f32 	%f1029, %f1022, %f1026;
	mul.f32 	%f1030, %f1029, %f1029;
	fma.rn.f32 	%f1031, %f1028, %f1028, %f1030;
	sub.f32 	%f1032, %f1024, %f1027;
	fma.rn.f32 	%f1033, %f1032, %f1032, %f1031;
	add.f32 	%f1034, %f994, %f1033;
	add.s32 	%r103, %r12, %r80;
	mul.wide.s32 	%rd70, %r103, 12;
	add.s64 	%rd71, %rd10, %rd70;
	ld.global.f32 	%f1035, [%rd71];
	ld.global.f32 	%f1036, [%rd71+4];
	ld.global.f32 	%f1037, [%rd71+8];
	add.s32 	%r104, %r13, %r80;
	mul.wide.s32 	%rd72, %r104, 12;
	add.s64 	%rd73, %rd10, %rd72;
	ld.global.f32 	%f1038, [%rd73];
	ld.global.f32 	%f1039, [%rd73+4];
	ld.global.f32 	%f1040, [%rd73+8];
	sub.f32 	%f1041, %f1038, %f1035;
	fma.rn.f32 	%f1042, %f8, %f1041, %f1035;
	sub.f32 	%f1043, %f1039, %f1036;
	fma.rn.f32 	%f1044, %f8, %f1043, %f1036;
	sub.f32 	%f1045, %f1040, %f1037;
	fma.rn.f32 	%f1046, %f8, %f1045, %f1037;
	add.s32 	%r105, %r12, %r81;
	mul.wide.s32 	%rd74, %r105, 12;
	add.s64 	%rd75, %rd10, %rd74;
	ld.global.f32 	%f1047, [%rd75];
	ld.global.f32 	%f1048, [%rd75+4];
	ld.global.f32 	%f1049, [%rd75+8];
	add.s32 	%r106, %r13, %r81;
	mul.wide.s32 	%rd76, %r106, 12;
	add.s64 	%rd77, %rd10, %rd76;
	ld.global.f32 	%f1050, [%rd77];
	ld.global.f32 	%f1051, [%rd77+4];
	ld.global.f32 	%f1052, [%rd77+8];
	sub.f32 	%f1053, %f1050, %f1047;
	fma.rn.f32 	%f1054, %f8, %f1053, %f1047;
	sub.f32 	%f1055, %f1051, %f1048;
	fma.rn.f32 	%f1056, %f8, %f1055, %f1048;
	sub.f32 	%f1057, %f1052, %f1049;
	fma.rn.f32 	%f1058, %f8, %f1057, %f1049;
	sub.f32 	%f1059, %f1054, %f1042;
	fma.rn.f32 	%f1060, %f834, %f1059, %f1042;
	sub.f32 	%f1061, %f1056, %f1044;
	fma.rn.f32 	%f1062, %f834, %f1061, %f1044;
	sub.f32 	%f1063, %f1058, %f1046;
	fma.rn.f32 	%f1064, %f834, %f1063, %f1046;
	ld.local.f32 	%f1065, [%rd37+60];
	ld.local.f32 	%f1066, [%rd37+64];
	ld.local.f32 	%f1067, [%rd37+68];
	sub.f32 	%f1068, %f1060, %f1065;
	sub.f32 	%f1069, %f1062, %f1066;
	mul.f32 	%f1070, %f1069, %f1069;
	fma.rn.f32 	%f1071, %f1068, %f1068, %f1070;
	sub.f32 	%f1072, %f1064, %f1067;
	fma.rn.f32 	%f1073, %f1072, %f1072, %f1071;
	add.f32 	%f1074, %f1034, %f1073;
	add.s32 	%r107, %r14, %r80;
	mul.wide.s32 	%rd78, %r107, 12;
	add.s64 	%rd79, %rd10, %rd78;
	ld.global.f32 	%f1075, [%rd79];
	ld.global.f32 	%f1076, [%rd79+4];
	ld.global.f32 	%f1077, [%rd79+8];
	add.s32 	%r108, %r15, %r80;
	mul.wide.s32 	%rd80, %r108, 12;
	add.s64 	%rd81, %rd10, %rd80;
	ld.global.f32 	%f1078, [%rd81];
	ld.global.f32 	%f1079, [%rd81+4];
	ld.global.f32 	%f1080, [%rd81+8];
	sub.f32 	%f1081, %f1078, %f1075;
	fma.rn.f32 	%f1082, %f9, %f1081, %f1075;
	sub.f32 	%f1083, %f1079, %f1076;
	fma.rn.f32 	%f1084, %f9, %f1083, %f1076;
	sub.f32 	%f1085, %f1080, %f1077;
	fma.rn.f32 	%f1086, %f9, %f1085, %f1077;
	add.s32 	%r109, %r14, %r81;
	mul.wide.s32 	%rd82, %r109, 12;
	add.s64 	%rd83, %rd10, %rd82;
	ld.global.f32 	%f1087, [%rd83];
	ld.global.f32 	%f1088, [%rd83+4];
	ld.global.f32 	%f1089, [%rd83+8];
	add.s32 	%r110, %r15, %r81;
	mul.wide.s32 	%rd84, %r110, 12;
	add.s64 	%rd85, %rd10, %rd84;
	ld.global.f32 	%f1090, [%rd85];
	ld.global.f32 	%f1091, [%rd85+4];
	ld.global.f32 	%f1092, [%rd85+8];
	sub.f32 	%f1093, %f1090, %f1087;
	fma.rn.f32 	%f1094, %f9, %f1093, %f1087;
	sub.f32 	%f1095, %f1091, %f1088;
	fma.rn.f32 	%f1096, %f9, %f1095, %f1088;
	sub.f32 	%f1097, %f1092, %f1089;
	fma.rn.f32 	%f1098, %f9, %f1097, %f1089;
	sub.f32 	%f1099, %f1094, %f1082;
	fma.rn.f32 	%f1100, %f834, %f1099, %f1082;
	sub.f32 	%f1101, %f1096, %f1084;
	fma.rn.f32 	%f1102, %f834, %f1101, %f1084;
	sub.f32 	%f1103, %f1098, %f1086;
	fma.rn.f32 	%f1104, %f834, %f1103, %f1086;
	ld.local.f32 	%f1105, [%rd37+72];
	ld.local.f32 	%f1106, [%rd37+76];
	ld.local.f32 	%f1107, [%rd37+80];
	sub.f32 	%f1108, %f1100, %f1105;
	sub.f32 	%f1109, %f1102, %f1106;
	mul.f32 	%f1110, %f1109, %f1109;
	fma.rn.f32 	%f1111, %f1108, %f1108, %f1110;
	sub.f32 	%f1112, %f1104, %f1107;
	fma.rn.f32 	%f1113, %f1112, %f1112, %f1111;
	add.f32 	%f1114, %f1074, %f1113;
	add.s32 	%r111, %r16, %r80;
	mul.wide.s32 	%rd86, %r111, 12;
	add.s64 	%rd87, %rd10, %rd86;
	ld.global.f32 	%f1115, [%rd87];
	ld.global.f32 	%f1116, [%rd87+4];
	ld.global.f32 	%f1117, [%rd87+8];
	add.s32 	%r112, %r17, %r80;
	mul.wide.s32 	%rd88, %r112, 12;
	add.s64 	%rd89, %rd10, %rd88;
	ld.global.f32 	%f1118, [%rd89];
	ld.global.f32 	%f1119, [%rd89+4];
	ld.global.f32 	%f1120, [%rd89+8];
	sub.f32 	%f1121, %f1118, %f1115;
	fma.rn.f32 	%f1122, %f10, %f1121, %f1115;
	sub.f32 	%f1123, %f1119, %f1116;
	fma.rn.f32 	%f1124, %f10, %f1123, %f1116;
	sub.f32 	%f1125, %f1120, %f1117;
	fma.rn.f32 	%f1126, %f10, %f1125, %f1117;
	add.s32 	%r113, %r16, %r81;
	mul.wide.s32 	%rd90, %r113, 12;
	add.s64 	%rd91, %rd10, %rd90;
	ld.global.f32 	%f1127, [%rd91];
	ld.global.f32 	%f1128, [%rd91+4];
	ld.global.f32 	%f1129, [%rd91+8];
	add.s32 	%r114, %r17, %r81;
	mul.wide.s32 	%rd92, %r114, 12;
	add.s64 	%rd93, %rd10, %rd92;
	ld.global.f32 	%f1130, [%rd93];
	ld.global.f32 	%f1131, [%rd93+4];
	ld.global.f32 	%f1132, [%rd93+8];
	sub.f32 	%f1133, %f1130, %f1127;
	fma.rn.f32 	%f1134, %f10, %f1133, %f1127;
	sub.f32 	%f1135, %f1131, %f1128;
	fma.rn.f32 	%f1136, %f10, %f1135, %f1128;
	sub.f32 	%f1137, %f1132, %f1129;
	fma.rn.f32 	%f1138, %f10, %f1137, %f1129;
	sub.f32 	%f1139, %f1134, %f1122;
	fma.rn.f32 	%f1140, %f834, %f1139, %f1122;
	sub.f32 	%f1141, %f1136, %f1124;
	fma.rn.f32 	%f1142, %f834, %f1141, %f1124;
	sub.f32 	%f1143, %f1138, %f1126;
	fma.rn.f32 	%f1144, %f834, %f1143, %f1126;
	ld.local.f32 	%f1145, [%rd37+84];
	ld.local.f32 	%f1146, [%rd37+88];
	ld.local.f32 	%f1147, [%rd37+92];
	sub.f32 	%f1148, %f1140, %f1145;
	sub.f32 	%f1149, %f1142, %f1146;
	mul.f32 	%f1150, %f1149, %f1149;
	fma.rn.f32 	%f1151, %f1148, %f1148, %f1150;
	sub.f32 	%f1152, %f1144, %f1147;
	fma.rn.f32 	%f1153, %f1152, %f1152, %f1151;
	add.f32 	%f1154, %f1114, %f1153;
	add.s32 	%r115, %r18, %r80;
	mul.wide.s32 	%rd94, %r115, 12;
	add.s64 	%rd95, %rd10, %rd94;
	ld.global.f32 	%f1155, [%rd95];
	ld.global.f32 	%f1156, [%rd95+4];
	ld.global.f32 	%f1157, [%rd95+8];
	add.s32 	%r116, %r19, %r80;
	mul.wide.s32 	%rd96, %r116, 12;
	add.s64 	%rd97, %rd10, %rd96;
	ld.global.f32 	%f1158, [%rd97];
	ld.global.f32 	%f1159, [%rd97+4];
	ld.global.f32 	%f1160, [%rd97+8];
	sub.f32 	%f1161, %f1158, %f1155;
	fma.rn.f32 	%f1162, %f11, %f1161, %f1155;
	sub.f32 	%f1163, %f1159, %f1156;
	fma.rn.f32 	%f1164, %f11, %f1163, %f1156;
	sub.f32 	%f1165, %f1160, %f1157;
	fma.rn.f32 	%f1166, %f11, %f1165, %f1157;
	add.s32 	%r117, %r18, %r81;
	mul.wide.s32 	%rd98, %r117, 12;
	add.s64 	%rd99, %rd10, %rd98;
	ld.global.f32 	%f1167, [%rd99];
	ld.global.f32 	%f1168, [%rd99+4];
	ld.global.f32 	%f1169, [%rd99+8];
	add.s32 	%r118, %r19, %r81;
	mul.wide.s32 	%rd100, %r118, 12;
	add.s64 	%rd101, %rd10, %rd100;
	ld.global.f32 	%f1170, [%rd101];
	ld.global.f32 	%f1171, [%rd101+4];
	ld.global.f32 	%f1172, [%rd101+8];
	sub.f32 	%f1173, %f1170, %f1167;
	fma.rn.f32 	%f1174, %f11, %f1173, %f1167;
	sub.f32 	%f1175, %f1171, %f1168;
	fma.rn.f32 	%f1176, %f11, %f1175, %f1168;
	sub.f32 	%f1177, %f1172, %f1169;
	fma.rn.f32 	%f1178, %f11, %f1177, %f1169;
	sub.f32 	%f1179, %f1174, %f1162;
	fma.rn.f32 	%f1180, %f834, %f1179, %f1162;
	sub.f32 	%f1181, %f1176, %f1164;
	fma.rn.f32 	%f1182, %f834, %f1181, %f1164;
	sub.f32 	%f1183, %f1178, %f1166;
	fma.rn.f32 	%f1184, %f834, %f1183, %f1166;
	ld.local.f32 	%f1185, [%rd37+96];
	ld.local.f32 	%f1186, [%rd37+100];
	ld.local.f32 	%f1187, [%rd37+104];
	sub.f32 	%f1188, %f1180, %f1185;
	sub.f32 	%f1189, %f1182, %f1186;
	mul.f32 	%f1190, %f1189, %f1189;
	fma.rn.f32 	%f1191, %f1188, %f1188, %f1190;
	sub.f32 	%f1192, %f1184, %f1187;
	fma.rn.f32 	%f1193, %f1192, %f1192, %f1191;
	add.f32 	%f1194, %f1154, %f1193;
	add.s32 	%r119, %r20, %r80;
	mul.wide.s32 	%rd102, %r119, 12;
	add.s64 	%rd103, %rd10, %rd102;
	ld.global.f32 	%f1195, [%rd103];
	ld.global.f32 	%f1196, [%rd103+4];
	ld.global.f32 	%f1197, [%rd103+8];
	add.s32 	%r120, %r21, %r80;
	mul.wide.s32 	%rd104, %r120, 12;
	add.s64 	%rd105, %rd10, %rd104;
	ld.global.f32 	%f1198, [%rd105];
	ld.global.f32 	%f1199, [%rd105+4];
	ld.global.f32 	%f1200, [%rd105+8];
	sub.f32 	%f1201, %f1198, %f1195;
	fma.rn.f32 	%f1202, %f12, %f1201, %f1195;
	sub.f32 	%f1203, %f1199, %f1196;
	fma.rn.f32 	%f1204, %f12, %f1203, %f1196;
	sub.f32 	%f1205, %f1200, %f1197;
	fma.rn.f32 	%f1206, %f12, %f1205, %f1197;
	add.s32 	%r121, %r20, %r81;
	mul.wide.s32 	%rd106, %r121, 12;
	add.s64 	%rd107, %rd10, %rd106;
	ld.global.f32 	%f1207, [%rd107];
	ld.global.f32 	%f1208, [%rd107+4];
	ld.global.f32 	%f1209, [%rd107+8];
	add.s32 	%r122, %r21, %r81;
	mul.wide.s32 	%rd108, %r122, 12;
	add.s64 	%rd109, %rd10, %rd108;
	ld.global.f32 	%f1210, [%rd109];
	ld.global.f32 	%f1211, [%rd109+4];
	ld.global.f32 	%f1212, [%rd109+8];
	sub.f32 	%f1213, %f1210, %f1207;
	fma.rn.f32 	%f1214, %f12, %f1213, %f1207;
	sub.f32 	%f1215, %f1211, %f1208;
	fma.rn.f32 	%f1216, %f12, %f1215, %f1208;
	sub.f32 	%f1217, %f1212, %f1209;
	fma.rn.f32 	%f1218, %f12, %f1217, %f1209;
	sub.f32 	%f1219, %f1214, %f1202;
	fma.rn.f32 	%f1220, %f834, %f1219, %f1202;
	sub.f32 	%f1221, %f1216, %f1204;
	fma.rn.f32 	%f1222, %f834, %f1221, %f1204;
	sub.f32 	%f1223, %f1218, %f1206;
	fma.rn.f32 	%f1224, %f834, %f1223, %f1206;
	ld.local.f32 	%f1225, [%rd37+108];
	ld.local.f32 	%f1226, [%rd37+112];
	ld.local.f32 	%f1227, [%rd37+116];
	sub.f32 	%f1228, %f1220, %f1225;
	sub.f32 	%f1229, %f1222, %f1226;
	mul.f32 	%f1230, %f1229, %f1229;
	fma.rn.f32 	%f1231, %f1228, %f1228, %f1230;
	sub.f32 	%f1232, %f1224, %f1227;
	fma.rn.f32 	%f1233, %f1232, %f1232, %f1231;
	add.f32 	%f1234, %f1194, %f1233;
	add.s32 	%r123, %r22, %r80;
	mul.wide.s32 	%rd110, %r123, 12;
	add.s64 	%rd111, %rd10, %rd110;
	ld.global.f32 	%f1235, [%rd111];
	ld.global.f32 	%f1236, [%rd111+4];
	ld.global.f32 	%f1237, [%rd111+8];
	add.s32 	%r124, %r23, %r80;
	mul.wide.s32 	%rd112, %r124, 12;
	add.s64 	%rd113, %rd10, %rd112;
	ld.global.f32 	%f1238, [%rd113];
	ld.global.f32 	%f1239, [%rd113+4];
	ld.global.f32 	%f1240, [%rd113+8];
	sub.f32 	%f1241, %f1238, %f1235;
	fma.rn.f32 	%f1242, %f13, %f1241, %f1235;
	sub.f32 	%f1243, %f1239, %f1236;
	fma.rn.f32 	%f1244, %f13, %f1243, %f1236;
	sub.f32 	%f1245, %f1240, %f1237;
	fma.rn.f32 	%f1246, %f13, %f1245, %f1237;
	add.s32 	%r125, %r22, %r81;
	mul.wide.s32 	%rd114, %r125, 12;
	add.s64 	%rd115, %rd10, %rd114;
	ld.global.f32 	%f1247, [%rd115];
	ld.global.f32 	%f1248, [%rd115+4];
	ld.global.f32 	%f1249, [%rd115+8];
	add.s32 	%r126, %r23, %r81;
	mul.wide.s32 	%rd116, %r126, 12;
	add.s64 	%rd117, %rd10, %rd116;
	ld.global.f32 	%f1250, [%rd117];
	ld.global.f32 	%f1251, [%rd117+4];
	ld.global.f32 	%f1252, [%rd117+8];
	sub.f32 	%f1253, %f1250, %f1247;
	fma.rn.f32 	%f1254, %f13, %f1253, %f1247;
	sub.f32 	%f1255, %f1251, %f1248;
	fma.rn.f32 	%f1256, %f13, %f1255, %f1248;
	sub.f32 	%f1257, %f1252, %f1249;
	fma.rn.f32 	%f1258, %f13, %f1257, %f1249;
	sub.f32 	%f1259, %f1254, %f1242;
	fma.rn.f32 	%f1260, %f834, %f1259, %f1242;
	sub.f32 	%f1261, %f1256, %f1244;
	fma.rn.f32 	%f1262, %f834, %f1261, %f1244;
	sub.f32 	%f1263, %f1258, %f1246;
	fma.rn.f32 	%f1264, %f834, %f1263, %f1246;
	ld.local.f32 	%f1265, [%rd37+120];
	ld.local.f32 	%f1266, [%rd37+124];
	ld.local.f32 	%f1267, [%rd37+128];
	sub.f32 	%f1268, %f1260, %f1265;
	sub.f32 	%f1269, %f1262, %f1266;
	mul.f32 	%f1270, %f1269, %f1269;
	fma.rn.f32 	%f1271, %f1268, %f1268, %f1270;
	sub.f32 	%f1272, %f1264, %f1267;
	fma.rn.f32 	%f1273, %f1272, %f1272, %f1271;
	add.f32 	%f1274, %f1234, %f1273;
	add.s32 	%r127, %r24, %r80;
	mul.wide.s32 	%rd118, %r127, 12;
	add.s64 	%rd119, %rd10, %rd118;
	ld.global.f32 	%f1275, [%rd119];
	ld.global.f32 	%f1276, [%rd119+4];
	ld.global.f32 	%f1277, [%rd119+8];
	add.s32 	%r128, %r25, %r80;
	mul.wide.s32 	%rd120, %r128, 12;
	add.s64 	%rd121, %rd10, %rd120;
	ld.global.f32 	%f1278, [%rd121];
	ld.global.f32 	%f1279, [%rd121+4];
	ld.global.f32 	%f1280, [%rd121+8];
	sub.f32 	%f1281, %f1278, %f1275;
	fma.rn.f32 	%f1282, %f14, %f1281, %f1275;
	sub.f32 	%f1283, %f1279, %f1276;
	fma.rn.f32 	%f1284, %f14, %f1283, %f1276;
	sub.f32 	%f1285, %f1280, %f1277;
	fma.rn.f32 	%f1286, %f14, %f1285, %f1277;
	add.s32 	%r129, %r24, %r81;
	mul.wide.s32 	%rd122, %r129, 12;
	add.s64 	%rd123, %rd10, %rd122;
	ld.global.f32 	%f1287, [%rd123];
	ld.global.f32 	%f1288, [%rd123+4];
	ld.global.f32 	%f1289, [%rd123+8];
	add.s32 	%r130, %r25, %r81;
	mul.wide.s32 	%rd124, %r130, 12;
	add.s64 	%rd125, %rd10, %rd124;
	ld.global.f32 	%f1290, [%rd125];
	ld.global.f32 	%f1291, [%rd125+4];
	ld.global.f32 	%f1292, [%rd125+8];
	sub.f32 	%f1293, %f1290, %f1287;
	fma.rn.f32 	%f1294, %f14, %f1293, %f1287;
	sub.f32 	%f1295, %f1291, %f1288;
	fma.rn.f32 	%f1296, %f14, %f1295, %f1288;
	sub.f32 	%f1297, %f1292, %f1289;
	fma.rn.f32 	%f1298, %f14, %f1297, %f1289;
	sub.f32 	%f1299, %f1294, %f1282;
	fma.rn.f32 	%f1300, %f834, %f1299, %f1282;
	sub.f32 	%f1301, %f1296, %f1284;
	fma.rn.f32 	%f1302, %f834, %f1301, %f1284;
	sub.f32 	%f1303, %f1298, %f1286;
	fma.rn.f32 	%f1304, %f834, %f1303, %f1286;
	ld.local.f32 	%f1305, [%rd37+132];
	ld.local.f32 	%f1306, [%rd37+136];
	ld.local.f32 	%f1307, [%rd37+140];
	sub.f32 	%f1308, %f1300, %f1305;
	sub.f32 	%f1309, %f1302, %f1306;
	mul.f32 	%f1310, %f1309, %f1309;
	fma.rn.f32 	%f1311, %f1308, %f1308, %f1310;
	sub.f32 	%f1312, %f1304, %f1307;
	fma.rn.f32 	%f1313, %f1312, %f1312, %f1311;
	add.f32 	%f1314, %f1274, %f1313;
	add.s32 	%r131, %r26, %r80;
	mul.wide.s32 	%rd126, %r131, 12;
	add.s64 	%rd127, %rd10, %rd126;
	ld.global.f32 	%f1315, [%rd127];
	ld.global.f32 	%f1316, [%rd127+4];
	ld.global.f32 	%f1317, [%rd127+8];
	add.s32 	%r132, %r27, %r80;
	mul.wide.s32 	%rd128, %r132, 12;
	add.s64 	%rd129, %rd10, %rd128;
	ld.global.f32 	%f1318, [%rd129];
	ld.global.f32 	%f1319, [%rd129+4];
	ld.global.f32 	%f1320, [%rd129+8];
	sub.f32 	%f1321, %f1318, %f1315;
	fma.rn.f32 	%f1322, %f15, %f1321, %f1315;
	sub.f32 	%f1323, %f1319, %f1316;
	fma.rn.f32 	%f1324, %f15, %f1323, %f1316;
	sub.f32 	%f1325, %f1320, %f1317;
	fma.rn.f32 	%f1326, %f15, %f1325, %f1317;
	add.s32 	%r133, %r26, %r81;
	mul.wide.s32 	%rd130, %r133, 12;
	add.s64 	%rd131, %rd10, %rd130;
	ld.global.f32 	%f1327, [%rd131];
	ld.global.f32 	%f1328, [%rd131+4];
	ld.global.f32 	%f1329, [%rd131+8];
	add.s32 	%r134, %r27, %r81;
	mul.wide.s32 	%rd132, %r134, 12;
	add.s64 	%rd133, %rd10, %rd132;
	ld.global.f32 	%f1330, [%rd133];
	ld.global.f32 	%f1331, [%rd133+4];
	ld.global.f32 	%f1332, [%rd133+8];
	sub.f32 	%f1333, %f1330, %f1327;
	fma.rn.f32 	%f1334, %f15, %f1333, %f1327;
	sub.f32 	%f1335, %f1331, %f1328;
	fma.rn.f32 	%f1336, %f15, %f1335, %f1328;
	sub.f32 	%f1337, %f1332, %f1329;
	fma.rn.f32 	%f1338, %f15, %f1337, %f1329;
	sub.f32 	%f1339, %f1334, %f1322;
	fma.rn.f32 	%f1340, %f834, %f1339, %f1322;
	sub.f32 	%f1341, %f1336, %f1324;
	fma.rn.f32 	%f1342, %f834, %f1341, %f1324;
	sub.f32 	%f1343, %f1338, %f1326;
	fma.rn.f32 	%f1344, %f834, %f1343, %f1326;
	ld.local.f32 	%f1345, [%rd37+144];
	ld.local.f32 	%f1346, [%rd37+148];
	ld.local.f32 	%f1347, [%rd37+152];
	sub.f32 	%f1348, %f1340, %f1345;
	sub.f32 	%f1349, %f1342, %f1346;
	mul.f32 	%f1350, %f1349, %f1349;
	fma.rn.f32 	%f1351, %f1348, %f1348, %f1350;
	sub.f32 	%f1352, %f1344, %f1347;
	fma.rn.f32 	%f1353, %f1352, %f1352, %f1351;
	add.f32 	%f1354, %f1314, %f1353;
	add.s32 	%r135, %r28, %r80;
	mul.wide.s32 	%rd134, %r135, 12;
	add.s64 	%rd135, %rd10, %rd134;
	ld.global.f32 	%f1355, [%rd135];
	ld.global.f32 	%f1356, [%rd135+4];
	ld.global.f32 	%f1357, [%rd135+8];
	add.s32 	%r136, %r29, %r80;
	mul.wide.s32 	%rd136, %r136, 12;
	add.s64 	%rd137, %rd10, %rd136;
	ld.global.f32 	%f1358, [%rd137];
	ld.global.f32 	%f1359, [%rd137+4];
	ld.global.f32 	%f1360, [%rd137+8];
	sub.f32 	%f1361, %f1358, %f1355;
	fma.rn.f32 	%f1362, %f16, %f1361, %f1355;
	sub.f32 	%f1363, %f1359, %f1356;
	fma.rn.f32 	%f1364, %f16, %f1363, %f1356;
	sub.f32 	%f1365, %f1360, %f1357;
	fma.rn.f32 	%f1366, %f16, %f1365, %f1357;
	add.s32 	%r137, %r28, %r81;
	mul.wide.s32 	%rd138, %r137, 12;
	add.s64 	%rd139, %rd10, %rd138;
	ld.global.f32 	%f1367, [%rd139];
	ld.global.f32 	%f1368, [%rd139+4];
	ld.global.f32 	%f1369, [%rd139+8];
	add.s32 	%r138, %r29, %r81;
	mul.wide.s32 	%rd140, %r138, 12;
	add.s64 	%rd141, %rd10, %rd140;
	ld.global.f32 	%f1370, [%rd141];
	ld.global.f32 	%f1371, [%rd141+4];
	ld.global.f32 	%f1372, [%rd141+8];
	sub.f32 	%f1373, %f1370, %f1367;
	fma.rn.f32 	%f1374, %f16, %f1373, %f1367;
	sub.f32 	%f1375, %f1371, %f1368;
	fma.rn.f32 	%f1376, %f16, %f1375, %f1368;
	sub.f32 	%f1377, %f1372, %f1369;
	fma.rn.f32 	%f1378, %f16, %f1377, %f1369;
	sub.f32 	%f1379, %f1374, %f1362;
	fma.rn.f32 	%f1380, %f834, %f1379, %f1362;
	sub.f32 	%f1381, %f1376, %f1364;
	fma.rn.f32 	%f1382, %f834, %f1381, %f1364;
	sub.f32 	%f1383, %f1378, %f1366;
	fma.rn.f32 	%f1384, %f834, %f1383, %f1366;
	ld.local.f32 	%f1385, [%rd37+156];
	ld.local.f32 	%f1386, [%rd37+160];
	ld.local.f32 	%f1387, [%rd37+164];
	sub.f32 	%f1388, %f1380, %f1385;
	sub.f32 	%f1389, %f1382, %f1386;
	mul.f32 	%f1390, %f1389, %f1389;
	fma.rn.f32 	%f1391, %f1388, %f1388, %f1390;
	sub.f32 	%f1392, %f1384, %f1387;
	fma.rn.f32 	%f1393, %f1392, %f1392, %f1391;
	add.f32 	%f1394, %f1354, %f1393;
	add.s32 	%r139, %r30, %r80;
	mul.wide.s32 	%rd142, %r139, 12;
	add.s64 	%rd143, %rd10, %rd142;
	ld.global.f32 	%f1395, [%rd143];
	ld.global.f32 	%f1396, [%rd143+4];
	ld.global.f32 	%f1397, [%rd143+8];
	add.s32 	%r140, %r31, %r80;
	mul.wide.s32 	%rd144, %r140, 12;
	add.s64 	%rd145, %rd10, %rd144;
	ld.global.f32 	%f1398, [%rd145];
	ld.global.f32 	%f1399, [%rd145+4];
	ld.global.f32 	%f1400, [%rd145+8];
	sub.f32 	%f1401, %f1398, %f1395;
	fma.rn.f32 	%f1402, %f17, %f1401, %f1395;
	sub.f32 	%f1403, %f1399, %f1396;
	fma.rn.f32 	%f1404, %f17, %f1403, %f1396;
	sub.f32 	%f1405, %f1400, %f1397;
	fma.rn.f32 	%f1406, %f17, %f1405, %f1397;
	add.s32 	%r141, %r30, %r81;
	mul.wide.s32 	%rd146, %r141, 12;
	add.s64 	%rd147, %rd10, %rd146;
	ld.global.f32 	%f1407, [%rd147];
	ld.global.f32 	%f1408, [%rd147+4];
	ld.global.f32 	%f1409, [%rd147+8];
	add.s32 	%r142, %r31, %r81;
	mul.wide.s32 	%rd148, %r142, 12;
	add.s64 	%rd149, %rd10, %rd148;
	ld.global.f32 	%f1410, [%rd149];
	ld.global.f32 	%f1411, [%rd149+4];
	ld.global.f32 	%f1412, [%rd149+8];
	sub.f32 	%f1413, %f1410, %f1407;
	fma.rn.f32 	%f1414, %f17, %f1413, %f1407;
	sub.f32 	%f1415, %f1411, %f1408;
	fma.rn.f32 	%f1416, %f17, %f1415, %f1408;
	sub.f32 	%f1417, %f1412, %f1409;
	fma.rn.f32 	%f1418, %f17, %f1417, %f1409;
	sub.f32 	%f1419, %f1414, %f1402;
	fma.rn.f32 	%f1420, %f834, %f1419, %f1402;
	sub.f32 	%f1421, %f1416, %f1404;
	fma.rn.f32 	%f1422, %f834, %f1421, %f1404;
	sub.f32 	%f1423, %f1418, %f1406;
	fma.rn.f32 	%f1424, %f834, %f1423, %f1406;
	ld.local.f32 	%f1425, [%rd37+168];
	ld.local.f32 	%f1426, [%rd37+172];
	ld.local.f32 	%f1427, [%rd37+176];
	sub.f32 	%f1428, %f1420, %f1425;
	sub.f32 	%f1429, %f1422, %f1426;
	mul.f32 	%f1430, %f1429, %f1429;
	fma.rn.f32 	%f1431, %f1428, %f1428, %f1430;
	sub.f32 	%f1432, %f1424, %f1427;
	fma.rn.f32 	%f1433, %f1432, %f1432, %f1431;
	add.f32 	%f1434, %f1394, %f1433;
	add.s32 	%r143, %r32, %r80;
	mul.wide.s32 	%rd150, %r143, 12;
	add.s64 	%rd151, %rd10, %rd150;
	ld.global.f32 	%f1435, [%rd151];
	ld.global.f32 	%f1436, [%rd151+4];
	ld.global.f32 	%f1437, [%rd151+8];
	add.s32 	%r144, %r33, %r80;
	mul.wide.s32 	%rd152, %r144, 12;
	add.s64 	%rd153, %rd10, %rd152;
	ld.global.f32 	%f1438, [%rd153];
	ld.global.f32 	%f1439, [%rd153+4];
	ld.global.f32 	%f1440, [%rd153+8];
	sub.f32 	%f1441, %f1438, %f1435;
	fma.rn.f32 	%f1442, %f18, %f1441, %f1435;
	sub.f32 	%f1443, %f1439, %f1436;
	fma.rn.f32 	%f1444, %f18, %f1443, %f1436;
	sub.f32 	%f1445, %f1440, %f1437;
	fma.rn.f32 	%f1446, %f18, %f1445, %f1437;
	add.s32 	%r145, %r32, %r81;
	mul.wide.s32 	%rd154, %r145, 12;
	add.s64 	%rd155, %rd10, %rd154;
	ld.global.f32 	%f1447, [%rd155];
	ld.global.f32 	%f1448, [%rd155+4];
	ld.global.f32 	%f1449, [%rd155+8];
	add.s32 	%r146, %r33, %r81;
	mul.wide.s32 	%rd156, %r146, 12;
	add.s64 	%rd157, %rd10, %rd156;
	ld.global.f32 	%f1450, [%rd157];
	ld.global.f32 	%f1451, [%rd157+4];
	ld.global.f32 	%f1452, [%rd157+8];
	sub.f32 	%f1453, %f1450, %f1447;
	fma.rn.f32 	%f1454, %f18, %f1453, %f1447;
	sub.f32 	%f1455, %f1451, %f1448;
	fma.rn.f32 	%f1456, %f18, %f1455, %f1448;
	sub.f32 	%f1457, %f1452, %f1449;
	fma.rn.f32 	%f1458, %f18, %f1457, %f1449;
	sub.f32 	%f1459, %f1454, %f1442;
	fma.rn.f32 	%f1460, %f834, %f1459, %f1442;
	sub.f32 	%f1461, %f1456, %f1444;
	fma.rn.f32 	%f1462, %f834, %f1461, %f1444;
	sub.f32 	%f1463, %f1458, %f1446;
	fma.rn.f32 	%f1464, %f834, %f1463, %f1446;
	ld.local.f32 	%f1465, [%rd37+180];
	ld.local.f32 	%f1466, [%rd37+184];
	ld.local.f32 	%f1467, [%rd37+188];
	sub.f32 	%f1468, %f1460, %f1465;
	sub.f32 	%f1469, %f1462, %f1466;
	mul.f32 	%f1470, %f1469, %f1469;
	fma.rn.f32 	%f1471, %f1468, %f1468, %f1470;
	sub.f32 	%f1472, %f1464, %f1467;
	fma.rn.f32 	%f1473, %f1472, %f1472, %f1471;
	add.f32 	%f1475, %f1434, %f1473;
	add.s32 	%r155, %r155, 1;
	setp.ne.s32 	%p5, %r155, 16;
	@%p5 bra 	$L__BB0_5;
	ld.param.u64 	%rd165, [_Z21deviceCalcScoreMatrixP8RgbPixeliiP10ImageEntrymiPf_param_6];
	rcp.rn.f32 	%f1474, %f1475;
	mov.u32 	%r147, %ntid.x;
	mov.u32 	%r148, %ctaid.x;
	mov.u32 	%r149, %tid.x;
	mad.lo.s32 	%r150, %r147, %r148, %r149;
	cvt.u64.u32 	%rd158, %r150;
	mad.lo.s64 	%rd159, %rd16, %rd158, %rd11;
	cvta.to.global.u64 	%rd160, %rd165;
	shl.b64 	%rd161, %rd159, 2;
	add.s64 	%rd162, %rd160, %rd161;
	st.global.f32 	[%rd162], %f1474;
$L__BB0_7:
	ret;

}
	// .globl	_Z19deviceSelectEntriesPfPjmPmm
.visible .entry _Z19deviceSelectEntriesPfPjmPmm(
	.param .u64 .ptr .align 1 _Z19deviceSelectEntriesPfPjmPmm_param_0,
	.param .u64 .ptr .align 1 _Z19deviceSelectEntriesPfPjmPmm_param_1,
	.param .u64 _Z19deviceSelectEntriesPfPjmPmm_param_2,
	.param .u64 .ptr .align 1 _Z19deviceSelectEntriesPfPjmPmm_param_3,
	.param .u64 _Z19deviceSelectEntriesPfPjmPmm_param_4
)
{
	.reg .pred 	%p<88>;
	.reg .b32 	%r<22>;
	.reg .b32 	%f<54>;
	.reg .b64 	%rd<104>;

	ld.param.u64 	%rd57, [_Z19deviceSelectEntriesPfPjmPmm_param_0];
	ld.param.u64 	%rd58, [_Z19deviceSelectEntriesPfPjmPmm_param_1];
	ld.param.u64 	%rd55, [_Z19deviceSelectEntriesPfPjmPmm_param_2];
	ld.param.u64 	%rd59, [_Z19deviceSelectEntriesPfPjmPmm_param_4];
	cvta.to.global.u64 	%rd1, %rd57;
	cvta.to.global.u64 	%rd2, %rd58;
	mov.u32 	%r1, %tid.x;
	mov.u32 	%r2, %ntid.x;
	mov.u32 	%r3, %ctaid.x;
	mad.lo.s32 	%r4, %r2, %r3, %r1;
	cvt.u64.u32 	%rd3, %r4;
	setp.le.u64 	%p31, %rd59, %rd3;
	@%p31 bra 	$L__BB1_47;
	setp.ne.s64 	%p32, %rd55, 0;
	mul.lo.s64 	%rd4, %rd55, %rd3;
	@%p32 bra 	$L__BB1_3;
$L__BB1_2:
	atom.global.exch.b32 	%r21, [%rd2], 1;
	bra.uni 	$L__BB1_2;
$L__BB1_3:
	and.b64  	%rd5, %rd55, 7;
	and.b64  	%rd6, %rd55, 3;
	and.b64  	%rd7, %rd55, -8;
	and.b64  	%rd8, %rd55, 1;
	mov.f32 	%f47, 0f00000000;
$L__BB1_4:
	setp.lt.u64 	%p33, %rd55, 8;
	mov.b64 	%rd98, 0;
	mov.u64 	%rd103, %rd55;
	@%p33 bra 	$L__BB1_23;
	shl.b64 	%rd63, %rd4, 2;
	add.s64 	%rd64, %rd63, %rd1;
	add.s64 	%rd91, %rd64, 16;
	add.s64 	%rd90, %rd2, 16;
	mov.b64 	%rd92, 0;
	mov.u64 	%rd103, %rd55;
$L__BB1_6:
	.pragma "nounroll";
	ld.global.f32 	%f3, [%rd91+-16];
	setp.leu.f32 	%p35, %f3, %f47;
	mov.pred 	%p73, 0;
	@%p35 bra 	$L__BB1_8;
	ld.global.u32 	%r5, [%rd90+-16];
	setp.eq.s32 	%p73, %r5, 0;
$L__BB1_8:
	selp.b64 	%rd15, %rd92, %rd103, %p73;
	selp.f32 	%f4, %f3, %f47, %p73;
	ld.global.f32 	%f5, [%rd91+-12];
	setp.leu.f32 	%p37, %f5, %f4;
	mov.pred 	%p74, 0;
	@%p37 bra 	$L__BB1_10;
	ld.global.u32 	%r6, [%rd90+-12];
	setp.eq.s32 	%p74, %r6, 0;
$L__BB1_10:
	add.s64 	%rd16, %rd92, 1;
	selp.b64 	%rd17, %rd16, %rd15, %p74;
	selp.f32 	%f6, %f5, %f4, %p74;
	ld.global.f32 	%f7, [%rd91+-8];
	setp.leu.f32 	%p39, %f7, %f6;
	mov.pred 	%p75, 0;
	@%p39 bra 	$L__BB1_12;
	ld.global.u32 	%r7, [%rd90+-8];
	setp.eq.s32 	%p75, %r7, 0;
$L__BB1_12:
	add.s64 	%rd18, %rd16, 1;
	selp.b64 	%rd19, %rd18, %rd17, %p75;
	selp.f32 	%f8, %f7, %f6, %p75;
	ld.global.f32 	%f9, [%rd91+-4];
	setp.leu.f32 	%p41, %f9, %f8;
	mov.pred 	%p76, 0;
	@%p41 bra 	$L__BB1_14;
	ld.global.u32 	%r8, [%rd90+-4];
	setp.eq.s32 	%p76, %r8, 0;
$L__BB1_14:
	add.s64 	%rd20, %rd18, 1;
	selp.b64 	%rd21, %rd20, %rd19, %p76;
	selp.f32 	%f10, %f9, %f8, %p76;
	ld.global.f32 	%f11, [%rd91];
	setp.leu.f32 	%p43, %f11, %f10;
	mov.pred 	%p77, 0;
	@%p43 bra 	$L__BB1_16;
	ld.global.u32 	%r9, [%rd90];
	setp.eq.s32 	%p77, %r9, 0;
$L__BB1_16:
	add.s64 	%rd22, %rd20, 1;
	selp.b64 	%rd23, %rd22, %rd21, %p77;
	selp.f32 	%f12, %f11, %f10, %p77;
	ld.global.f32 	%f13, [%rd91+4];
	setp.leu.f32 	%p45, %f13, %f12;
	mov.pred 	%p78, 0;
	@%p45 bra 	$L__BB1_18;
	ld.global.u32 	%r10, [%rd90+4];
	setp.eq.s32 	%p78, %r10, 0;
$L__BB1_18:
	add.s64 	%rd24, %rd22, 1;
	selp.b64 	%rd25, %rd24, %rd23, %p78;
	selp.f32 	%f14, %f13, %f12, %p78;
	ld.global.f32 	%f15, [%rd91+8];
	setp.leu.f32 	%p47, %f15, %f14;
	mov.pred 	%p79, 0;
	@%p47 bra 	$L__BB1_20;
	ld.global.u32 	%r11, [%rd90+8];
	setp.eq.s32 	%p79, %r11, 0;
$L__BB1_20:
	add.s64 	%rd26, %rd24, 1;
	selp.b64 	%rd27, %rd26, %rd25, %p79;
	selp.f32 	%f16, %f15, %f14, %p79;
	ld.global.f32 	%f17, [%rd91+12];
	setp.leu.f32 	%p49, %f17, %f16;
	mov.pred 	%p80, 0;
	@%p49 bra 	$L__BB1_22;
	ld.global.u32 	%r12, [%rd90+12];
	setp.eq.s32 	%p80, %r12, 0;
$L__BB1_22:
	add.s64 	%rd65, %rd26, 1;
	selp.b64 	%rd103, %rd65, %rd27, %p80;
	selp.f32 	%f47, %f17, %f16, %p80;
	add.s64 	%rd91, %rd91, 32;
	add.s64 	%rd90, %rd90, 32;
	add.s64 	%rd92, %rd26, 2;
	setp.ne.s64 	%p50, %rd92, %rd7;
	mov.u64 	%rd98, %rd7;
	@%p50 bra 	$L__BB1_6;
$L__BB1_23:
	setp.eq.s64 	%p51, %rd5, 0;
	@%p51 bra 	$L__BB1_45;
	add.s64 	%rd67, %rd5, -1;
	setp.lt.u64 	%p52, %rd67, 3;
	@%p52 bra 	$L__BB1_34;
	add.s64 	%rd68, %rd98, %rd4;
	shl.b64 	%rd69, %rd68, 2;
	add.s64 	%rd35, %rd1, %rd69;
	ld.global.f32 	%f21, [%rd35];
	setp.leu.f32 	%p54, %f21, %f47;
	shl.b64 	%rd70, %rd98, 2;
	add.s64 	%rd36, %rd2, %rd70;
	mov.pred 	%p81, 0;
	@%p54 bra 	$L__BB1_27;
	ld.global.u32 	%r13, [%rd36];
	setp.eq.s32 	%p81, %r13, 0;
$L__BB1_27:
	selp.b64 	%rd37, %rd98, %rd103, %p81;
	selp.f32 	%f22, %f21, %f47, %p81;
	ld.global.f32 	%f23, [%rd35+4];
	setp.leu.f32 	%p56, %f23, %f22;
	mov.pred 	%p82, 0;
	@%p56 bra 	$L__BB1_29;
	ld.global.u32 	%r14, [%rd36+4];
	setp.eq.s32 	%p82, %r14, 0;
$L__BB1_29:
	add.s64 	%rd71, %rd98, 1;
	selp.b64 	%rd38, %rd71, %rd37, %p82;
	selp.f32 	%f24, %f23, %f22, %p82;
	ld.global.f32 	%f25, [%rd35+8];
	setp.leu.f32 	%p58, %f25, %f24;
	mov.pred 	%p83, 0;
	@%p58 bra 	$L__BB1_31;
	ld.global.u32 	%r15, [%rd36+8];
	setp.eq.s32 	%p83, %r15, 0;
$L__BB1_31:
	add.s64 	%rd72, %rd98, 2;
	selp.b64 	%rd39, %rd72, %rd38, %p83;
	selp.f32 	%f26, %f25, %f24, %p83;
	ld.global.f32 	%f27, [%rd35+12];
	setp.leu.f32 	%p60, %f27, %f26;
	mov.pred 	%p84, 0;
	@%p60 bra 	$L__BB1_33;
	ld.global.u32 	%r16, [%rd36+12];
	setp.eq.s32 	%p84, %r16, 0;
$L__BB1_33:
	add.s64 	%rd73, %rd98, 3;
	selp.b64 	%rd103, %rd73, %rd39, %p84;
	selp.f32 	%f47, %f27, %f26, %p84;
	add.s64 	%rd98, %rd98, 4;
$L__BB1_34:
	setp.eq.s64 	%p61, %rd6, 0;
	@%p61 bra 	$L__BB1_45;
	setp.eq.s64 	%p62, %rd6, 1;
	@%p62 bra 	$L__BB1_41;
	add.s64 	%rd75, %rd98, %rd4;
	shl.b64 	%rd76, %rd75, 2;
	add.s64 	%rd45, %rd1, %rd76;
	ld.global.f32 	%f31, [%rd45];
	setp.leu.f32 	%p64, %f31, %f47;
	shl.b64 	%rd77, %rd98, 2;
	add.s64 	%rd46, %rd2, %rd77;
	mov.pred 	%p85, 0;
	@%p64 bra 	$L__BB1_38;
	ld.global.u32 	%r17, [%rd46];
	setp.eq.s32 	%p85, %r17, 0;
$L__BB1_38:
	selp.b64 	%rd47, %rd98, %rd103, %p85;
	selp.f32 	%f32, %f31, %f47, %p85;
	ld.global.f32 	%f33, [%rd45+4];
	setp.leu.f32 	%p66, %f33, %f32;
	mov.pred 	%p86, 0;
	@%p66 bra 	$L__BB1_40;
	ld.global.u32 	%r18, [%rd46+4];
	setp.eq.s32 	%p86, %r18, 0;
$L__BB1_40:
	add.s64 	%rd78, %rd98, 1;
	selp.b64 	%rd103, %rd78, %rd47, %p86;
	selp.f32 	%f47, %f33, %f32, %p86;
	add.s64 	%rd98, %rd98, 2;
$L__BB1_41:
	setp.eq.s64 	%p67, %rd8, 0;
	@%p67 bra 	$L__BB1_45;
	add.s64 	%rd79, %rd98, %rd4;
	shl.b64 	%rd80, %rd79, 2;
	add.s64 	%rd81, %rd1, %rd80;
	ld.global.f32 	%f37, [%rd81];
	setp.leu.f32 	%p69, %f37, %f47;
	mov.pred 	%p87, 0;
	@%p69 bra 	$L__BB1_44;
	shl.b64 	%rd82, %rd98, 2;
	add.s64 	%rd83, %rd2, %rd82;
	ld.global.u32 	%r19, [%rd83];
	setp.eq.s32 	%p87, %r19, 0;
$L__BB1_44:
	selp.b64 	%rd103, %rd98, %rd103, %p87;
	selp.f32 	%f47, %f37, %f47, %p87;
$L__BB1_45:
	shl.b64 	%rd84, %rd103, 2;
	add.s64 	%rd85, %rd2, %rd84;
	atom.global.exch.b32 	%r20, [%rd85], 1;
	setp.eq.s32 	%p70, %r20, 1;
	selp.f32 	%f47, 0f00000000, %f47, %p70;
	setp.eq.s64 	%p71, %rd103, %rd55;
	or.pred  	%p72, %p70, %p71;
	@%p72 bra 	$L__BB1_4;
	ld.param.u64 	%rd89, [_Z19deviceSelectEntriesPfPjmPmm_param_3];
	cvta.to.global.u64 	%rd86, %rd89;
	shl.b64 	%rd87, %rd3, 3;
	add.s64 	%rd88, %rd86, %rd87;
	st.global.u64 	[%rd88], %rd103;
$L__BB1_47:
	ret;

}


// ===== COMPILED SASS (sm_100) =====

	.target	sm_100

	.elftype	@"ET_EXEC"


//--------------------- .note.nv.tkinfo           --------------------------
	.section	.note.nv.tkinfo,"",@"SHT_NOTE"
	.sectionflags	@"SHF_NOTE_NV_TKINFO"
	.tkinfo
        /*0018*/ 	.word	0x00000002
        /*0030*/ 	.string	""
        /*0030*/ 	.string	"ptxas"
        /*0030*/ 	.string	"Cuda compilation tools, release 13.0, V13.0.88"
        /*0030*/ 	.string	"Build cuda_13.0.r13.0/compiler.36424714_0"
        /*0030*/ 	.string	"-arch sm_100 -m 64 "



//--------------------- .note.nv.cuinfo           --------------------------
	.section	.note.nv.cuinfo,"",@"SHT_NOTE"
	.sectionflags	@"SHF_NOTE_NV_CUINFO"
        /*0018*/ 	.short	0x0002
        /*001a*/ 	.short	0x0064
        /*001c*/ 	.short	0x0082
	.zero		2


//--------------------- .nv.info                  --------------------------
	.section	.nv.info,"",@"SHT_CUDA_INFO"
	.align	4


	//----- nvinfo : EIATTR_REGCOUNT
	.align		4
        /*0000*/ 	.byte	0x04, 0x2f
        /*0002*/ 	.short	(.L_1 - .L_0)
	.align		4
.L_0:
        /*0004*/ 	.word	index@(_Z21deviceCalcScoreMatrixP8RgbPixeliiP10ImageEntrymiPf)
        /*0008*/ 	.word	0x000000ff


	//----- nvinfo : EIATTR_FRAME_SIZE
	.align		4
.L_1:
        /*000c*/ 	.byte	0x04, 0x11
        /*000e*/ 	.short	(.L_3 - .L_2)
	.align		4
.L_2:
        /*0010*/ 	.word	index@($__internal_1_$__cuda_sm20_rcp_rn_f32_slowpath)
        /*0014*/ 	.word	0x00001468


	//----- nvinfo : EIATTR_FRAME_SIZE
	.align		4
.L_3:
        /*0018*/ 	.byte	0x04, 0x11
        /*001a*/ 	.short	(.L_5 - .L_4)
	.align		4
.L_4:
        /*001c*/ 	.word	index@($__internal_0_$__cuda_sm20_div_u64)
        /*0020*/ 	.word	0x00001468


	//----- nvinfo : EIATTR_FRAME_SIZE
	.align		4
.L_5:
        /*0024*/ 	.byte	0x04, 0x11
        /*0026*/ 	.short	(.L_7 - .L_6)
	.align		4
.L_6:
        /*0028*/ 	.word	index@(_Z21deviceCalcScoreMatrixP8RgbPixeliiP10ImageEntrymiPf)
        /*002c*/ 	.word	0x00001468


	//----- nvinfo : EIATTR_REGCOUNT
	.align		4
.L_7:
        /*0030*/ 	.byte	0x04, 0x2f
        /*0032*/ 	.short	(.L_9 - .L_8)
	.align		4
.L_8:
        /*0034*/ 	.word	index@(_Z19deviceSelectEntriesPfPjmPmm)
        /*0038*/ 	.word	0x0000001a


	//----- nvinfo : EIATTR_FRAME_SIZE
	.align		4
.L_9:
        /*003c*/ 	.byte	0x04, 0x11
        /*003e*/ 	.short	(.L_11 - .L_10)
	.align		4
.L_10:
        /*0040*/ 	.word	index@(_Z19deviceSelectEntriesPfPjmPmm)
        /*0044*/ 	.word	0x00000000


	//----- nvinfo : EIATTR_MIN_STACK_SIZE
	.align		4
.L_11:
        /*0048*/ 	.byte	0x04, 0x12
        /*004a*/ 	.short	(.L_13 - .L_12)
	.align		4
.L_12:
        /*004c*/ 	.word	index@(_Z19deviceSelectEntriesPfPjmPmm)
        /*0050*/ 	.word	0x00000000


	//----- nvinfo : EIATTR_MIN_STACK_SIZE
	.align		4
.L_13:
        /*0054*/ 	.byte	0x04, 0x12
        /*0056*/ 	.short	(.L_15 - .L_14)
	.align		4
.L_14:
        /*0058*/ 	.word	index@(_Z21deviceCalcScoreMatrixP8RgbPixeliiP10ImageEntrymiPf)
        /*005c*/ 	.word	0x00001468
.L_15:


//--------------------- .nv.compat                --------------------------
	.section	.nv.compat,"",@"SHT_CUDA_COMPAT_INFO"
	.align	4
        /*0000*/ 	.byte	0x02, 0x09, 0x00, 0x00, 0x02, 0x02, 0x01, 0x00, 0x02, 0x05, 0x05, 0x00, 0x03, 0x07, 0x01, 0x01
        /*0010*/ 	.byte	0x02, 0x03, 0x00, 0x00, 0x02, 0x06, 0x01, 0x00, 0x04, 0x0b, 0x08, 0x00, 0x09, 0x00, 0x00, 0x00
        /*0020*/ 	.byte	0x00, 0x00, 0x00, 0x00


//--------------------- .nv.info._Z19deviceSelectEntriesPfPjmPmm --------------------------
	.section	.nv.info._Z19deviceSelectEntriesPfPjmPmm,"",@"SHT_CUDA_INFO"
	.sectionflags	@""
	.align	4


	//----- nvinfo : EIATTR_CUDA_API_VERSION
	.align		4
        /*0000*/ 	.byte	0x04, 0x37
        /*0002*/ 	.short	(.L_17 - .L_16)
.L_16:
        /*0004*/ 	.word	0x00000082


	//----- nvinfo : EIATTR_KPARAM_INFO
	.align		4
.L_17:
        /*0008*/ 	.byte	0x04, 0x17
        /*000a*/ 	.short	(.L_19 - .L_18)
.L_18:
        /*000c*/ 	.word	0x00000000
        /*0010*/ 	.short	0x0004
        /*0012*/ 	.short	0x0020
        /*0014*/ 	.byte	0x00, 0xf0, 0x21, 0x00


	//----- nvinfo : EIATTR_KPARAM_INFO
	.align		4
.L_19:
        /*0018*/ 	.byte	0x04, 0x17
        /*001a*/ 	.short	(.L_21 - .L_20)
.L_20:
        /*001c*/ 	.word	0x00000000
        /*0020*/ 	.short	0x0003
        /*0022*/ 	.short	0x0018
        /*0024*/ 	.byte	0x00, 0xf5, 0x21, 0x00


	//----- nvinfo : EIATTR_KPARAM_INFO
	.align		4
.L_21:
        /*0028*/ 	.byte	0x04, 0x17
        /*002a*/ 	.short	(.L_23 - .L_22)
.L_22:
        /*002c*/ 	.word	0x00000000
        /*0030*/ 	.short	0x0002
        /*0032*/ 	.short	0x0010
        /*0034*/ 	.byte	0x00, 0xf0, 0x21, 0x00


	//----- nvinfo : EIATTR_KPARAM_INFO
	.align		4
.L_23:
        /*0038*/ 	.byte	0x04, 0x17
        /*003a*/ 	.short	(.L_25 - .L_24)
.L_24:
        /*003c*/ 	.word	0x00000000
        /*0040*/ 	.short	0x0001
        /*0042*/ 	.short	0x0008
        /*0044*/ 	.byte	0x00, 0xf5, 0x21, 0x00


	//----- nvinfo : EIATTR_KPARAM_INFO
	.align		4
.L_25:
        /*0048*/ 	.byte	0x04, 0x17
        /*004a*/ 	.short	(.L_27 - .L_26)
.L_26:
        /*004c*/ 	.word	0x00000000
        /*0050*/ 	.short	0x0000
        /*0052*/ 	.short	0x0000
        /*0054*/ 	.byte	0x00, 0xf5, 0x21, 0x00


	//----- nvinfo : EIATTR_SPARSE_MMA_MASK
	.align		4
.L_27:
        /*0058*/ 	.byte	0x03, 0x50
        /*005a*/ 	.short	0x0000


	//----- nvinfo : EIATTR_MAXREG_COUNT
	.align		4
        /*005c*/ 	.byte	0x03, 0x1b
        /*005e*/ 	.short	0x00ff


	//----- nvinfo : EIATTR_MERCURY_ISA_VERSION
	.align		4
        /*0060*/ 	.byte	0x03, 0x5f
        /*0062*/ 	.short	0x0101


	//----- nvinfo : EIATTR_VRC_CTA_INIT_COUNT
	.align		4
        /*0064*/ 	.byte	0x02, 0x4a
	.zero		1
	.zero		1


	//----- nvinfo : EIATTR_EXIT_INSTR_OFFSETS
	.align		4
        /*0068*/ 	.byte	0x04, 0x1c
        /*006a*/ 	.short	(.L_29 - .L_28)


	//   ....[0]....
.L_28:
        /*006c*/ 	.word	0x00000080


	//   ....[1]....
        /*0070*/ 	.word	0x00000fa0


	//----- nvinfo : EIATTR_CRS_STACK_SIZE
	.align		4
.L_29:
        /*0074*/ 	.byte	0x04, 0x1e
        /*0076*/ 	.short	(.L_31 - .L_30)
.L_30:
        /*0078*/ 	.word	0x00000000


	//----- nvinfo : EIATTR_CBANK_PARAM_SIZE
	.align		4
.L_31:
        /*007c*/ 	.byte	0x03, 0x19
        /*007e*/ 	.short	0x0028


	//----- nvinfo : EIATTR_PARAM_CBANK
	.align		4
        /*0080*/ 	.byte	0x04, 0x0a
        /*0082*/ 	.short	(.L_33 - .L_32)
	.align		4
.L_32:
        /*0084*/ 	.word	index@(.nv.constant0._Z19deviceSelectEntriesPfPjmPmm)
        /*0088*/ 	.short	0x0380
        /*008a*/ 	.short	0x0028


	//----- nvinfo : EIATTR_SW_WAR
	.align		4
.L_33:
        /*008c*/ 	.byte	0x04, 0x36
        /*008e*/ 	.short	(.L_35 - .L_34)
.L_34:
        /*0090*/ 	.word	0x00000008
.L_35:


//--------------------- .nv.info._Z21deviceCalcScoreMatrixP8RgbPixeliiP10ImageEntrymiPf --------------------------
	.section	.nv.info._Z21deviceCalcScoreMatrixP8RgbPixeliiP10ImageEntrymiPf,"",@"SHT_CUDA_INFO"
	.sectionflags	@""
	.align	4


	//----- nvinfo : EIATTR_CUDA_API_VERSION
	.align		4
        /*0000*/ 	.byte	0x04, 0x37
        /*0002*/ 	.short	(.L_37 - .L_36)
.L_36:
        /*0004*/ 	.word	0x00000082


	//----- nvinfo : EIATTR_KPARAM_INFO
	.align		4
.L_37:
        /*0008*/ 	.byte	0x04, 0x17
        /*000a*/ 	.short	(.L_39 - .L_38)
.L_38:
        /*000c*/ 	.word	0x00000000
        /*0010*/ 	.short	0x0006
        /*0012*/ 	.short	0x0028
        /*0014*/ 	.byte	0x00, 0xf5, 0x21, 0x00


	//----- nvinfo : EIATTR_KPARAM_INFO
	.align		4
.L_39:
        /*0018*/ 	.byte	0x04, 0x17
        /*001a*/ 	.short	(.L_41 - .L_40)
.L_40:
        /*001c*/ 	.word	0x00000000
        /*0020*/ 	.short	0x0005
        /*0022*/ 	.short	0x0020
        /*0024*/ 	.byte	0x00, 0xf0, 0x11, 0x00


	//----- nvinfo : EIATTR_KPARAM_INFO
	.align		4
.L_41:
        /*0028*/ 	.byte	0x04, 0x17
        /*002a*/ 	.short	(.L_43 - .L_42)
.L_42:
        /*002c*/ 	.word	0x00000000
        /*0030*/ 	.short	0x0004
        /*0032*/ 	.short	0x0018
        /*0034*/ 	.byte	0x00, 0xf0, 0x21, 0x00


	//----- nvinfo : EIATTR_KPARAM_INFO
	.align		4
.L_43:
        /*0038*/ 	.byte	0x04, 0x17
        /*003a*/ 	.short	(.L_45 - .L_44)
.L_44:
        /*003c*/ 	.word	0x00000000
        /*0040*/ 	.short	0x0003
        /*0042*/ 	.short	0x0010
        /*0044*/ 	.byte	0x00, 0xf5, 0x21, 0x00


	//----- nvinfo : EIATTR_KPARAM_INFO
	.align		4
.L_45:
        /*0048*/ 	.byte	0x04, 0x17
        /*004a*/ 	.short	(.L_47 - .L_46)
.L_46:
        /*004c*/ 	.word	0x00000000
        /*0050*/ 	.short	0x0002
        /*0052*/ 	.short	0x000c
        /*0054*/ 	.byte	0x00, 0xf0, 0x11, 0x00


	//----- nvinfo : EIATTR_KPARAM_INFO
	.align		4
.L_47:
        /*0058*/ 	.byte	0x04, 0x17
        /*005a*/ 	.short	(.L_49 - .L_48)
.L_48:
        /*005c*/ 	.word	0x00000000
        /*0060*/ 	.short	0x0001
        /*0062*/ 	.short	0x0008
        /*0064*/ 	.byte	0x00, 0xf0, 0x11, 0x00


	//----- nvinfo : EIATTR_KPARAM_INFO
	.align		4
.L_49:
        /*0068*/ 	.byte	0x04, 0x17
        /*006a*/ 	.short	(.L_51 - .L_50)
.L_50:
        /*006c*/ 	.word	0x00000000
        /*0070*/ 	.short	0x0000
        /*0072*/ 	.short	0x0000
        /*0074*/ 	.byte	0x00, 0xf5, 0x21, 0x00


	//----- nvinfo : EIATTR_SPARSE_MMA_MASK
	.align		4
.L_51:
        /*0078*/ 	.byte	0x03, 0x50
        /*007a*/ 	.short	0x0000


	//----- nvinfo : EIATTR_MAXREG_COUNT
	.align		4
        /*007c*/ 	.byte	0x03, 0x1b
        /*007e*/ 	.short	0x00ff


	//----- nvinfo : EIATTR_ANNOTATIONS
	.align		4
        /*0080*/ 	.byte	0x04, 0x55
        /*0082*/ 	.short	(.L_53 - .L_52)


	//   ....[0]....
.L_52:
        /*0084*/ 	.word	0x00000001
        /*0088*/ 	.byte	0x40, 0x06, 0x00, 0x00, 0x01, 0x00, 0x00, 0x00, 0x60, 0x06, 0x00, 0x00, 0x01, 0x00, 0x00, 0x00
        /* <DEDUP_REMOVED lines=528> */
        /*2198*/ 	.byte	0x30, 0xca, 0x00, 0x00


	//----- nvinfo : EIATTR_MERCURY_ISA_VERSION
	.align		4
.L_53:
        /*219c*/ 	.byte	0x03, 0x5f
        /*219e*/ 	.short	0x0101


	//----- nvinfo : EIATTR_VRC_CTA_INIT_COUNT
	.align		4
        /*21a0*/ 	.byte	0x02, 0x4a
	.zero		1
	.zero		1


	//----- nvinfo : EIATTR_EXIT_INSTR_OFFSETS
	.align		4
        /*21a4*/ 	.byte	0x04, 0x1c
        /*21a6*/ 	.short	(.L_55 - .L_54)


	//   ....[0]....
.L_54:
        /*21a8*/ 	.word	0x00000390


	//   ....[1]....
        /*21ac*/ 	.word	0x0000ca90


	//----- nvinfo : EIATTR_CRS_STACK_SIZE
	.align		4
.L_55:
        /*21b0*/ 	.byte	0x04, 0x1e
        /*21b2*/ 	.short	(.L_57 - .L_56)
.L_56:
        /*21b4*/ 	.word	0x00000000


	//----- nvinfo : EIATTR_CBANK_PARAM_SIZE
	.align		4
.L_57:
        /*21b8*/ 	.byte	0x03, 0x19
        /*21ba*/ 	.short	0x0030


	//----- nvinfo : EIATTR_PARAM_CBANK
	.align		4
        /*21bc*/ 	.byte	0x04, 0x0a
        /*21be*/ 	.short	(.L_59 - .L_58)
	.align		4
.L_58:
        /*21c0*/ 	.word	index@(.nv.constant0._Z21deviceCalcScoreMatrixP8RgbPixeliiP10ImageEntrymiPf)
        /*21c4*/ 	.short	0x0380
        /*21c6*/ 	.short	0x0030


	//----- nvinfo : EIATTR_SW_WAR
	.align		4
.L_59:
        /*21c8*/ 	.byte	0x04, 0x36
        /*21ca*/ 	.short	(.L_61 - .L_60)
.L_60:
        /*21cc*/ 	.word	0x00000008
.L_61:


//--------------------- .nv.callgraph             --------------------------
	.section	.nv.callgraph,"",@"SHT_CUDA_CALLGRAPH"
	.align	4
	.sectionentsize	8
	.align		4
        /*0000*/ 	.word	0x00000000
	.align		4
        /*0004*/ 	.word	0xffffffff
	.align		4
        /*0008*/ 	.word	0x00000000
	.align		4
        /*000c*/ 	.word	0xfffffffe
	.align		4
        /*0010*/ 	.word	0x00000000
	.align		4
        /*0014*/ 	.word	0xfffffffd
	.align		4
        /*0018*/ 	.word	0x00000000
	.align		4
        /*001c*/ 	.word	0xfffffffc


//--------------------- .text._Z19deviceSelectEntriesPfPjmPmm --------------------------
	.section	.text._Z19deviceSelectEntriesPfPjmPmm,"ax",@progbits
	.align	128
        .global         _Z19deviceSelectEntriesPfPjmPmm
        .type           _Z19deviceSelectEntriesPfPjmPmm,@function
        .size           _Z19deviceSelectEntriesPfPjmPmm,(.L_x_25 - _Z19deviceSelectEntriesPfPjmPmm)
        .other          _Z19deviceSelectEntriesPfPjmPmm,@"STO_CUDA_ENTRY STV_DEFAULT"
_Z19deviceSelectEntriesPfPjmPmm:
.text._Z19deviceSelectEntriesPfPjmPmm:
[----:B------:R-:W-:Y:S01]  /*0000*/  LDC R1, c[0x0][0x37c] ;  /* 0x0000df00ff017b82 */ /* 0x000fe20000000800 */
[----:B------:R-:W0:Y:S01]  /*0010*/  S2R R5, SR_TID.X ;  /* 0x0000000000057919 */ /* 0x000e220000002100 */
[----:B------:R-:W0:Y:S01]  /*0020*/  LDCU UR4, c[0x0][0x360] ;  /* 0x00006c00ff0477ac */ /* 0x000e220008000800 */
[----:B------:R-:W0:Y:S01]  /*0030*/  S2R R0, SR_CTAID.X ;  /* 0x0000000000007919 */ /* 0x000e220000002500 */
[----:B------:R-:W1:Y:S01]  /*0040*/  LDCU.64 UR6, c[0x0][0x3a0] ;  /* 0x00007400ff0677ac */ /* 0x000e620008000a00 */
[----:B0-----:R-:W-:-:S05]  /*0050*/  IMAD R5, R0, UR4, R5 ;  /* 0x0000000400057c24 */ /* 0x001fca000f8e0205 */
[----:B-1----:R-:W-:-:S04]  /*0060*/  ISETP.GE.U32.AND P0, PT, R5, UR6, PT ;  /* 0x0000000605007c0c */ /* 0x002fc8000bf06070 */
[----:B------:R-:W-:-:S13]  /*0070*/  ISETP.GE.U32.AND.EX P0, PT, RZ, UR7, PT, P0 ;  /* 0x00000007ff007c0c */ /* 0x000fda000bf06100 */
[----:B------:R-:W-:Y:S05]  /*0080*/  @P0 EXIT ;  /* 0x000000000000094d */ /* 0x000fea0003800000 */
[----:B------:R-:W0:Y:S01]  /*0090*/  LDCU.64 UR6, c[0x0][0x390] ;  /* 0x00007200ff0677ac */ /* 0x000e220008000a00 */
[----:B------:R-:W1:Y:S01]  /*00a0*/  LDCU.64 UR8, c[0x0][0x358] ;  /* 0x00006b00ff0877ac */ /* 0x000e620008000a00 */
[----:B0-----:R-:W-:Y:S02]  /*00b0*/  UISETP.NE.U32.AND UP0, UPT, UR6, URZ, UPT ;  /* 0x000000ff0600728c */ /* 0x001fe4000bf05070 */
[C---:B------:R-:W-:Y:S02]  /*00c0*/  IMAD.WIDE.U32 R2, R5.reuse, UR6, RZ ;  /* 0x0000000605027c25 */ /* 0x040fe4000f8e00ff */
[----:B------:R-:W-:Y:S02]  /*00d0*/  UISETP.NE.AND.EX UP0, UPT, UR7, URZ, UPT, UP0 ;  /* 0x000000ff0700728c */ /* 0x000fe4000bf05300 */
[----:B------:R-:W-:-:S07]  /*00e0*/  IMAD R7, R5, UR7, R3 ;  /* 0x0000000705077c24 */ /* 0x000fce000f8e0203 */
[----:B-1----:R-:W-:Y:S05]  /*00f0*/  BRA.U UP0, `(.L_x_0) ;  /* 0x0000000100107547 */ /* 0x002fea000b800000 */
[----:B------:R-:W0:Y:S01]  /*0100*/  LDC.64 R2, c[0x0][0x388] ;  /* 0x0000e200ff027b82 */ /* 0x000e220000000a00 */
[----:B------:R-:W-:-:S07]  /*0110*/  IMAD.MOV.U32 R5, RZ, RZ, 0x1 ;  /* 0x00000001ff057424 */ /* 0x000fce00078e00ff */
.L_x_1:
[----:B01---5:R1:W5:Y:S01]  /*0120*/  ATOMG.E.EXCH.STRONG.GPU PT, RZ, desc[UR8][R2.64], R5 ;  /* 0x8000000502ff79a8 */ /* 0x023362000c1ef108 */
[----:B------:R-:W-:Y:S05]  /*0130*/  BRA `(.L_x_1) ;  /* 0xfffffffc00f87947 */ /* 0x000fea000383ffff */
.L_x_0:
[----:B------:R-:W-:Y:S01]  /*0140*/  BSSY B0, `(.L_x_2) ;  /* 0x00000e0000007945 */ /* 0x000fe20003800000 */
[----:B------:R-:W-:Y:S01]  /*0150*/  IMAD.MOV.U32 R4, RZ, RZ, RZ ;  /* 0x000000ffff047224 */ /* 0x000fe200078e00ff */
[----:B------:R-:W-:Y:S02]  /*0160*/  ULOP3.LUT UR10, UR6, 0x7, URZ, 0xc0, !UPT ;  /* 0x00000007060a7892 */ /* 0x000fe4000f8ec0ff */
[----:B------:R-:W-:Y:S02]  /*0170*/  ULOP3.LUT UR7, UR6, 0x3, URZ, 0xc0, !UPT ;  /* 0x0000000306077892 */ /* 0x000fe4000f8ec0ff */
[----:B------:R-:W-:-:S12]  /*0180*/  ULOP3.LUT UR6, UR6, 0xfffffff8, URZ, 0xc0, !UPT ;  /* 0xfffffff806067892 */ /* 0x000fd8000f8ec0ff */
.L_x_10:
[----:B------:R-:W0:Y:S01]  /*0190*/  LDC.64 R16, c[0x0][0x390] ;  /* 0x0000e400ff107b82 */ /* 0x000e220000000a00 */
[----:B------:R-:W-:Y:S05]  /*01a0*/  YIELD ;  /* 0x0000000000007946 */ /* 0x000fea0003800000 */
[----:B------:R-:W-:Y:S02]  /*01b0*/  IMAD.MOV.U32 R11, RZ, RZ, RZ ;  /* 0x000000ffff0b7224 */ /* 0x000fe400078e00ff */
[----:B------:R-:W1:Y:S01]  /*01c0*/  LDC R0, c[0x0][0x390] ;  /* 0x0000e400ff007b82 */ /* 0x000e620000000800 */
[----:B------:R-:W-:-:S07]  /*01d0*/  IMAD.MOV.U32 R6, RZ, RZ, RZ ;  /* 0x000000ffff067224 */ /* 0x000fce00078e00ff */
[----:B------:R-:W2:Y:S01]  /*01e0*/  LDC R9, c[0x0][0x394] ;  /* 0x0000e500ff097b82 */ /* 0x000ea20000000800 */
[----:B0-----:R-:W-:-:S04]  /*01f0*/  ISETP.GE.U32.AND P0, PT, R16, 0x8, PT ;  /* 0x000000081000780c */ /* 0x001fc80003f06070 */
[----:B------:R-:W-:-:S13]  /*0200*/  ISETP.GE.U32.AND.EX P0, PT, R17, RZ, PT, P0 ;  /* 0x000000ff1100720c */ /* 0x000fda0003f06100 */
[----:B-12---:R-:W-:Y:S05]  /*0210*/  @!P0 BRA `(.L_x_3) ;  /* 0x00000004007c8947 */ /* 0x006fea0003800000 */
[----:B------:R-:W0:Y:S01]  /*0220*/  LDCU.128 UR12, c[0x0][0x380] ;  /* 0x00007000ff0c77ac */ /* 0x000e220008000c00 */
[----:B------:R-:W-:Y:S02]  /*0230*/  IMAD.MOV.U32 R15, RZ, RZ, RZ ;  /* 0x000000ffff0f7224 */ /* 0x000fe400078e00ff */
[----:B------:R-:W-:Y:S01]  /*0240*/  IMAD.MOV.U32 R6, RZ, RZ, RZ ;  /* 0x000000ffff067224 */ /* 0x000fe200078e00ff */
[----:B------:R-:W1:Y:S01]  /*0250*/  LDCU UR16, c[0x0][0x394] ;  /* 0x00007280ff1077ac */ /* 0x000e620008000800 */
[----:B------:R-:W2:Y:S01]  /*0260*/  LDCU UR11, c[0x0][0x394] ;  /* 0x00007280ff0b77ac */ /* 0x000ea20008000800 */
[----:B0-----:R-:W-:Y:S01]  /*0270*/  UIADD3 UR4, UP0, UPT, UR14, 0x10, URZ ;  /* 0x000000100e047890 */ /* 0x001fe2000ff1e0ff */
[----:B------:R-:W-:-:S03]  /*0280*/  LEA R12, P0, R2, UR12, 0x2 ;  /* 0x0000000c020c7c11 */ /* 0x000fc6000f8010ff */
[----:B------:R-:W-:Y:S01]  /*0290*/  UIADD3.X UR5, UPT, UPT, URZ, UR15, URZ, UP0, !UPT ;  /* 0x0000000fff057290 */ /* 0x000fe200087fe4ff */
[----:B------:R-:W-:Y:S01]  /*02a0*/  LEA.HI.X R13, R2, UR13, R7, 0x2, P0 ;  /* 0x0000000d020d7c11 */ /* 0x000fe200080f1407 */
[----:B------:R-:W-:Y:S01]  /*02b0*/  IMAD.U32 R10, RZ, RZ, UR4 ;  /* 0x00000004ff0a7e24 */ /* 0x000fe2000f8e00ff */
[----:B------:R-:W-:-:S03]  /*02c0*/  IADD3 R12, P0, PT, R12, 0x10, RZ ;  /* 0x000000100c0c7810 */ /* 0x000fc60007f1e0ff */
[----:B------:R-:W-:Y:S02]  /*02d0*/  IMAD.U32 R11, RZ, RZ, UR5 ;  /* 0x00000005ff0b7e24 */ /* 0x000fe4000f8e00ff */
[----:B-12---:R-:W-:-:S08]  /*02e0*/  IMAD.X R13, RZ, RZ, R13, P0 ;  /* 0x000000ffff0d7224 */ /* 0x006fd000000e060d */
.L_x_4:
[----:B------:R-:W2:Y:S04]  /*02f0*/  LDG.E R17, desc[UR8][R12.64+-0x10] ;  /* 0xfffff0080c117981 */ /* 0x000ea8000c1e1900 */
[----:B------:R-:W3:Y:S04]  /*0300*/  LDG.E R14, desc[UR8][R12.64+-0xc] ;  /* 0xfffff4080c0e7981 */ /* 0x000ee8000c1e1900 */
[----:B------:R-:W4:Y:S04]  /*0310*/  LDG.E R19, desc[UR8][R12.64+-0x8] ;  /* 0xfffff8080c137981 */ /* 0x000f28000c1e1900 */
[----:B------:R-:W5:Y:S01]  /*0320*/  LDG.E R16, desc[UR8][R12.64+0x8] ;  /* 0x000008080c107981 */ /* 0x000f62000c1e1900 */
[----:B--2---:R-:W-:-:S13]  /*0330*/  FSETP.GT.AND P6, PT, R17, R4, PT ;  /* 0x000000041100720b */ /* 0x004fda0003fc4000 */
[----:B------:R-:W2:Y:S02]  /*0340*/  @P6 LDG.E R8, desc[UR8][R10.64+-0x10] ;  /* 0xfffff0080a086981 */ /* 0x000ea4000c1e1900 */
[----:B--2---:R-:W-:-:S04]  /*0350*/  ISETP.EQ.AND P6, PT, R8, RZ, P6 ;  /* 0x000000ff0800720c */ /* 0x004fc800037c2270 */
[----:B------:R-:W-:-:S04]  /*0360*/  FSEL R17, R17, R4, P6 ;  /* 0x0000000411117208 */ /* 0x000fc80003000000 */
[----:B---3--:R-:W-:-:S13]  /*0370*/  FSETP.GT.AND P5, PT, R14, R17, PT ;  /* 0x000000110e00720b */ /* 0x008fda0003fa4000 */
[----:B------:R-:W2:Y:S02]  /*0380*/  @P5 LDG.E R4, desc[UR8][R10.64+-0xc] ;  /* 0xfffff4080a045981 */ /* 0x000ea4000c1e1900 */
[----:B--2---:R-:W-:-:S04]  /*0390*/  ISETP.EQ.AND P5, PT, R4, RZ, P5 ;  /* 0x000000ff0400720c */ /* 0x004fc80002fa2270 */
[----:B------:R-:W-:Y:S02]  /*03a0*/  FSEL R14, R14, R17, P5 ;  /* 0x000000110e0e7208 */ /* 0x000fe40002800000 */
[----:B------:R-:W2:Y:S02]  /*03b0*/  LDG.E R17, desc[UR8][R12.64+-0x4] ;  /* 0xfffffc080c117981 */ /* 0x000ea4000c1e1900 */
[----:B----4-:R-:W-:-:S13]  /*03c0*/  FSETP.GT.AND P4, PT, R19, R14, PT ;  /* 0x0000000e1300720b */ /* 0x010fda0003f84000 */
[----:B------:R-:W3:Y:S02]  /*03d0*/  @P4 LDG.E R4, desc[UR8][R10.64+-0x8] ;  /* 0xfffff8080a044981 */ /* 0x000ee4000c1e1900 */
[----:B---3--:R-:W-:-:S04]  /*03e0*/  ISETP.EQ.AND P4, PT, R4, RZ, P4 ;  /* 0x000000ff0400720c */ /* 0x008fc80002782270 */
[----:B------:R-:W-:Y:S02]  /*03f0*/  FSEL R14, R19, R14, P4 ;  /* 0x0000000e130e7208 */ /* 0x000fe40002000000 */
[----:B------:R-:W3:Y:S02]  /*0400*/  LDG.E R19, desc[UR8][R12.64] ;  /* 0x000000080c137981 */ /* 0x000ee4000c1e1900 */
[----:B--2---:R-:W-:-:S13]  /*0410*/  FSETP.GT.AND P3, PT, R17, R14, PT ;  /* 0x0000000e1100720b */ /* 0x004fda0003f64000 */
[----:B------:R-:W2:Y:S02]  /*0420*/  @P3 LDG.E R4, desc[UR8][R10.64+-0x4] ;  /* 0xfffffc080a043981 */ /* 0x000ea4000c1e1900 */
[----:B--2---:R-:W-:-:S04]  /*0430*/  ISETP.EQ.AND P3, PT, R4, RZ, P3 ;  /* 0x000000ff0400720c */ /* 0x004fc80001f62270 */
[----:B------:R-:W-:Y:S02]  /*0440*/  FSEL R14, R17, R14, P3 ;  /* 0x0000000e110e7208 */ /* 0x000fe40001800000 */
[----:B------:R-:W2:Y:S02]  /*0450*/  LDG.E R17, desc[UR8][R12.64+0x4] ;  /* 0x000004080c117981 */ /* 0x000ea4000c1e1900 */
[----:B---3--:R-:W-:-:S13]  /*0460*/  FSETP.GT.AND P2, PT, R19, R14, PT ;  /* 0x0000000e1300720b */ /* 0x008fda0003f44000 */
[----:B------:R-:W3:Y:S02]  /*0470*/  @P2 LDG.E R4, desc[UR8][R10.64] ;  /* 0x000000080a042981 */ /* 0x000ee4000c1e1900 */
[----:B---3--:R-:W-:-:S04]  /*0480*/  ISETP.EQ.AND P2, PT, R4, RZ, P2 ;  /* 0x000000ff0400720c */ /* 0x008fc80001742270 */
[----:B------:R-:W-:-:S04]  /*0490*/  FSEL R14, R19, R14, P2 ;  /* 0x0000000e130e7208 */ /* 0x000fc80001000000 */
[----:B--2---:R-:W-:-:S13]  /*04a0*/  FSETP.GT.AND P1, PT, R17, R14, PT ;  /* 0x0000000e1100720b */ /* 0x004fda0003f24000 */
[----:B------:R-:W2:Y:S02]  /*04b0*/  @P1 LDG.E R4, desc[UR8][R10.64+0x4] ;  /* 0x000004080a041981 */ /* 0x000ea4000c1e1900 */
[----:B--2---:R-:W-:Y:S02]  /*04c0*/  ISETP.EQ.AND P1, PT, R4, RZ, P1 ;  /* 0x000000ff0400720c */ /* 0x004fe40000f22270 */
[----:B------:R-:W2:Y:S02]  /*04d0*/  LDG.E R4, desc[UR8][R12.64+0xc] ;  /* 0x00000c080c047981 */ /* 0x000ea4000c1e1900 */
[----:B------:R-:W-:-:S04]  /*04e0*/  FSEL R19, R17, R14, P1 ;  /* 0x0000000e11137208 */ /* 0x000fc80000800000 */
[----:B-----5:R-:W-:-:S13]  /*04f0*/  FSETP.GT.AND P0, PT, R16, R19, PT ;  /* 0x000000131000720b */ /* 0x020fda0003f04000 */
[----:B------:R-:W3:Y:S01]  /*0500*/  @P0 LDG.E R8, desc[UR8][R10.64+0x8] ;  /* 0x000008080a080981 */ /* 0x000ee2000c1e1900 */
[C---:B------:R-:W-:Y:S02]  /*0510*/  SEL R17, R15.reuse, R0, P6 ;  /* 0x000000000f117207 */ /* 0x040fe40003000000 */
[----:B------:R-:W-:Y:S02]  /*0520*/  SEL R14, R6, R9, P6 ;  /* 0x00000009060e7207 */ /* 0x000fe40003000000 */
[----:B---3--:R-:W-:Y:S02]  /*0530*/  ISETP.EQ.AND P0, PT, R8, RZ, P0 ;  /* 0x000000ff0800720c */ /* 0x008fe40000702270 */
[----:B------:R-:W-:Y:S02]  /*0540*/  IADD3 R8, P6, PT, R15, 0x1, RZ ;  /* 0x000000010f087810 */ /* 0x000fe40007fde0ff */
[----:B------:R-:W-:-:S03]  /*0550*/  FSEL R19, R16, R19, P0 ;  /* 0x0000001310137208 */ /* 0x000fc60000000000 */
[----:B------:R-:W-:Y:S01]  /*0560*/  IMAD.X R9, RZ, RZ, R6, P6 ;  /* 0x000000ffff097224 */ /* 0x000fe200030e0606 */
[----:B--2---:R-:W-:-:S13]  /*0570*/  FSETP.GT.AND P6, PT, R4, R19, PT ;  /* 0x000000130400720b */ /* 0x004fda0003fc4000 */
[----:B------:R0:W2:Y:S01]  /*0580*/  @P6 LDG.E R0, desc[UR8][R10.64+0xc] ;  /* 0x00000c080a006981 */ /* 0x0000a2000c1e1900 */
[----:B------:R-:W-:Y:S02]  /*0590*/  SEL R17, R8, R17, P5 ;  /* 0x0000001108117207 */ /* 0x000fe40002800000 */
[----:B------:R-:W-:Y:S02]  /*05a0*/  SEL R14, R9, R14, P5 ;  /* 0x0000000e090e7207 */ /* 0x000fe40002800000 */
[----:B------:R-:W-:-:S04]  /*05b0*/  IADD3 R8, P5, PT, R15, 0x2, RZ ;  /* 0x000000020f087810 */ /* 0x000fc80007fbe0ff */
[----:B------:R-:W-:Y:S01]  /*05c0*/  SEL R17, R8, R17, P4 ;  /* 0x0000001108117207 */ /* 0x000fe20002000000 */
[----:B------:R-:W-:Y:S01]  /*05d0*/  IMAD.X R9, RZ, RZ, R6, P5 ;  /* 0x000000ffff097224 */ /* 0x000fe200028e0606 */
[----:B------:R-:W-:-:S04]  /*05e0*/  IADD3 R8, P5, PT, R15, 0x3, RZ ;  /* 0x000000030f087810 */ /* 0x000fc80007fbe0ff */
[----:B------:R-:W-:Y:S01]  /*05f0*/  SEL R14, R9, R14, P4 ;  /* 0x0000000e090e7207 */ /* 0x000fe20002000000 */
[--C-:B------:R-:W-:Y:S01]  /*0600*/  IMAD.X R9, RZ, RZ, R6.reuse, P5 ;  /* 0x000000ffff097224 */ /* 0x100fe200028e0606 */
[----:B------:R-:W-:Y:S02]  /*0610*/  SEL R17, R8, R17, P3 ;  /* 0x0000001108117207 */ /* 0x000fe40001800000 */
[----:B------:R-:W-:Y:S02]  /*0620*/  IADD3 R8, P4, PT, R15, 0x4, RZ ;  /* 0x000000040f087810 */ /* 0x000fe40007f9e0ff */
[----:B------:R-:W-:Y:S02]  /*0630*/  SEL R14, R9, R14, P3 ;  /* 0x0000000e090e7207 */ /* 0x000fe40001800000 */
[----:B------:R-:W-:Y:S01]  /*0640*/  SEL R17, R8, R17, P2 ;  /* 0x0000001108117207 */ /* 0x000fe20001000000 */
[----:B------:R-:W-:Y:S01]  /*0650*/  IMAD.X R9, RZ, RZ, R6, P4 ;  /* 0x000000ffff097224 */ /* 0x000fe200020e0606 */
[----:B------:R-:W-:-:S04]  /*0660*/  IADD3 R8, P3, PT, R15, 0x5, RZ ;  /* 0x000000050f087810 */ /* 0x000fc80007f7e0ff */
[----:B------:R-:W-:Y:S01]  /*0670*/  SEL R14, R9, R14, P2 ;  /* 0x0000000e090e7207 */ /* 0x000fe20001000000 */
[----:B------:R-:W-:Y:S01]  /*0680*/  IMAD.X R9, RZ, RZ, R6, P3 ;  /* 0x000000ffff097224 */ /* 0x000fe200018e0606 */
[----:B------:R-:W-:Y:S02]  /*0690*/  SEL R17, R8, R17, P1 ;  /* 0x0000001108117207 */ /* 0x000fe40000800000 */
[----:B------:R-:W-:Y:S02]  /*06a0*/  IADD3 R8, P2, PT, R15, 0x6, RZ ;  /* 0x000000060f087810 */ /* 0x000fe40007f5e0ff */
[----:B------:R-:W-:Y:S02]  /*06b0*/  SEL R21, R9, R14, P1 ;  /* 0x0000000e09157207 */ /* 0x000fe40000800000 */
[----:B------:R-:W-:Y:S02]  /*06c0*/  SEL R23, R8, R17, P0 ;  /* 0x0000001108177207 */ /* 0x000fe40000000000 */
[----:B------:R-:W-:-:S02]  /*06d0*/  IADD3 R8, P1, PT, R15, 0x7, RZ ;  /* 0x000000070f087810 */ /* 0x000fc40007f3e0ff */
[----:B------:R-:W-:Y:S01]  /*06e0*/  IADD3 R15, P3, PT, R15, 0x8, RZ ;  /* 0x000000080f0f7810 */ /* 0x000fe20007f7e0ff */
[--C-:B------:R-:W-:Y:S02]  /*06f0*/  IMAD.X R14, RZ, RZ, R6.reuse, P2 ;  /* 0x000000ffff0e7224 */ /* 0x100fe400010e0606 */
[--C-:B------:R-:W-:Y:S01]  /*0700*/  IMAD.X R9, RZ, RZ, R6.reuse, P1 ;  /* 0x000000ffff097224 */ /* 0x100fe200008e0606 */
[----:B------:R-:W-:Y:S01]  /*0710*/  ISETP.NE.U32.AND P1, PT, R15, UR6, PT ;  /* 0x000000060f007c0c */ /* 0x000fe2000bf25070 */
[----:B------:R-:W-:Y:S02]  /*0720*/  IMAD.U32 R17, RZ, RZ, UR16 ;  /* 0x00000010ff117e24 */ /* 0x000fe4000f8e00ff */
[----:B------:R-:W-:-:S05]  /*0730*/  IMAD.X R6, RZ, RZ, R6, P3 ;  /* 0x000000ffff067224 */ /* 0x000fca00018e0606 */
[----:B------:R-:W-:Y:S02]  /*0740*/  ISETP.NE.AND.EX P1, PT, R6, R17, PT, P1 ;  /* 0x000000110600720c */ /* 0x000fe40003f25310 */
[----:B------:R-:W-:Y:S02]  /*0750*/  IADD3 R12, P2, PT, R12, 0x20, RZ ;  /* 0x000000200c0c7810 */ /* 0x000fe40007f5e0ff */
[----:B0-----:R-:W-:Y:S02]  /*0760*/  IADD3 R10, P3, PT, R10, 0x20, RZ ;  /* 0x000000200a0a7810 */ /* 0x001fe40007f7e0ff */
[----:B------:R-:W-:Y:S01]  /*0770*/  SEL R14, R14, R21, P0 ;  /* 0x000000150e0e7207 */ /* 0x000fe20000000000 */
[----:B------:R-:W-:Y:S02]  /*0780*/  IMAD.X R13, RZ, RZ, R13, P2 ;  /* 0x000000ffff0d7224 */ /* 0x000fe400010e060d */
[----:B------:R-:W-:Y:S01]  /*0790*/  IMAD.X R11, RZ, RZ, R11, P3 ;  /* 0x000000ffff0b7224 */ /* 0x000fe200018e060b */
[----:B--2---:R-:W-:-:S04]  /*07a0*/  ISETP.EQ.AND P6, PT, R0, RZ, P6 ;  /* 0x000000ff0000720c */ /* 0x004fc800037c2270 */
[----:B------:R-:W-:Y:S02]  /*07b0*/  SEL R0, R8, R23, P6 ;  /* 0x0000001708007207 */ /* 0x000fe40003000000 */
[----:B------:R-:W-:Y:S02]  /*07c0*/  SEL R9, R9, R14, P6 ;  /* 0x0000000e09097207 */ /* 0x000fe40003000000 */
[----:B------:R-:W-:Y:S01]  /*07d0*/  FSEL R4, R4, R19, P6 ;  /* 0x0000001304047208 */ /* 0x000fe20003000000 */
[----:B------:R-:W-:Y:S06]  /*07e0*/  @P1 BRA `(.L_x_4) ;  /* 0xfffffff800c01947 */ /* 0x000fec000383ffff */
[----:B------:R-:W-:Y:S02]  /*07f0*/  IMAD.U32 R11, RZ, RZ, UR6 ;  /* 0x00000006ff0b7e24 */ /* 0x000fe4000f8e00ff */
[----:B------:R-:W-:-:S07]  /*0800*/  IMAD.U32 R6, RZ, RZ, UR11 ;  /* 0x0000000bff067e24 */ /* 0x000fce000f8e00ff */
.L_x_3:
[----:B------:R-:W-:-:S04]  /*0810*/  UISETP.NE.U32.AND UP0, UPT, UR10, URZ, UPT ;  /* 0x000000ff0a00728c */ /* 0x000fc8000bf05070 */
[----:B------:R-:W-:-:S09]  /*0820*/  UISETP.NE.AND.EX UP0, UPT, URZ, URZ, UPT, UP0 ;  /* 0x000000ffff00728c */ /* 0x000fd2000bf05300 */
[----:B------:R-:W-:Y:S05]  /*0830*/  BRA.U !UP0, `(.L_x_5) ;  /* 0x0000000508947547 */ /* 0x000fea000b800000 */
[----:B------:R-:W-:Y:S02]  /*0840*/  UIADD3 UR4, UP0, UPT, UR10, -0x1, URZ ;  /* 0xffffffff0a047890 */ /* 0x000fe4000ff1e0ff */
[----:B------:R-:W-:Y:S02]  /*0850*/  UISETP.NE.U32.AND UP1, UPT, UR7, URZ, UPT ;  /* 0x000000ff0700728c */ /* 0x000fe4000bf25070 */
[----:B------:R-:W-:Y:S02]  /*0860*/  UIADD3.X UR5, UPT, UPT, URZ, -0x1, URZ, UP0, !UPT ;  /* 0xffffffffff057890 */ /* 0x000fe400087fe4ff */
[----:B------:R-:W-:Y:S02]  /*0870*/  UISETP.GE.U32.AND UP0, UPT, UR4, 0x3, UPT ;  /* 0x000000030400788c */ /* 0x000fe4000bf06070 */
[----:B------:R-:W-:Y:S02]  /*0880*/  UISETP.NE.AND.EX UP1, UPT, URZ, URZ, UPT, UP1 ;  /* 0x000000ffff00728c */ /* 0x000fe4000bf25310 */
[----:B------:R-:W-:-:S09]  /*0890*/  UISETP.GE.U32.AND.EX UP0, UPT, UR5, URZ, UPT, UP0 ;  /* 0x000000ff0500728c */ /* 0x000fd2000bf06100 */
[----:B------:R-:W-:Y:S05]  /*08a0*/  BRA.U !UP0, `(.L_x_6) ;  /* 0x0000000108ac7547 */ /* 0x000fea000b800000 */
[----:B------:R-:W0:Y:S01]  /*08b0*/  LDCU.128 UR12, c[0x0][0x380] ;  /* 0x00007000ff0c77ac */ /* 0x000e220008000c00 */
[----:B------:R-:W-:-:S05]  /*08c0*/  IADD3 R8, P0, PT, R11, R2, RZ ;  /* 0x000000020b087210 */ /* 0x000fca0007f1e0ff */
[----:B------:R-:W-:Y:S01]  /*08d0*/  IMAD.X R13, R6, 0x1, R7, P0 ;  /* 0x00000001060d7824 */ /* 0x000fe200000e0607 */
[----:B0-----:R-:W-:-:S04]  /*08e0*/  LEA R12, P1, R8, UR12, 0x2 ;  /* 0x0000000c080c7c11 */ /* 0x001fc8000f8210ff */
[----:B------:R-:W-:-:S05]  /*08f0*/  LEA.HI.X R13, R8, UR13, R13, 0x2, P1 ;  /* 0x0000000d080d7c11 */ /* 0x000fca00088f140d */
[----:B------:R-:W2:Y:S01]  /*0900*/  LDG.E R19, desc[UR8][R12.64] ;  /* 0x000000080c137981 */ /* 0x000ea2000c1e1900 */
[----:B------:R-:W-:-:S03]  /*0910*/  LEA R14, P1, R11, UR14, 0x2 ;  /* 0x0000000e0b0e7c11 */ /* 0x000fc6000f8210ff */
[----:B------:R-:W3:Y:S01]  /*0920*/  LDG.E R10, desc[UR8][R12.64+0x4] ;  /* 0x000004080c0a7981 */ /* 0x000ee2000c1e1900 */
[----:B------:R-:W-:-:S03]  /*0930*/  LEA.HI.X R15, R11, UR15, R6, 0x2, P1 ;  /* 0x0000000f0b0f7c11 */ /* 0x000fc600088f1406 */
        /* <DEDUP_REMOVED lines=9> */
[----:B------:R-:W-:-:S04]  /*09d0*/  FSEL R10, R10, R19, P1 ;  /* 0x000000130a0a7208 */ /* 0x000fc80000800000 */
[----:B----4-:R-:W-:-:S13]  /*09e0*/  FSETP.GT.AND P2, PT, R21, R10, PT ;  /* 0x0000000a1500720b */ /* 0x010fda0003f44000 */
[----:B------:R-:W2:Y:S02]  /*09f0*/  @P2 LDG.E R4, desc[UR8][R14.64+0x8] ;  /* 0x000008080e042981 */ /* 0x000ea4000c1e1900 */
[----:B--2---:R-:W-:-:S04]  /*0a00*/  ISETP.EQ.AND P2, PT, R4, RZ, P2 ;  /* 0x000000ff0400720c */ /* 0x004fc80001742270 */
[----:B------:R-:W-:-:S04]  /*0a10*/  FSEL R21, R21, R10, P2 ;  /* 0x0000000a15157208 */ /* 0x000fc80001000000 */
[----:B-----5:R-:W-:-:S13]  /*0a20*/  FSETP.GT.AND P3, PT, R18, R21, PT ;  /* 0x000000151200720b */ /* 0x020fda0003f64000 */
[----:B------:R-:W2:Y:S01]  /*0a30*/  @P3 LDG.E R4, desc[UR8][R14.64+0xc] ;  /* 0x00000c080e043981 */ /* 0x000ea2000c1e1900 */
[C---:B------:R-:W-:Y:S02]  /*0a40*/  IADD3 R10, P4, PT, R11.reuse, 0x1, RZ ;  /* 0x000000010b0a7810 */ /* 0x040fe40007f9e0ff */
[C---:B------:R-:W-:Y:S02]  /*0a50*/  SEL R19, R11.reuse, R0, P0 ;  /* 0x000000000b137207 */ /* 0x040fe40000000000 */
[----:B------:R-:W-:Y:S01]  /*0a60*/  SEL R9, R6, R9, P0 ;  /* 0x0000000906097207 */ /* 0x000fe20000000000 */
[--C-:B------:R-:W-:Y:S01]  /*0a70*/  IMAD.X R16, RZ, RZ, R6.reuse, P4 ;  /* 0x000000ffff107224 */ /* 0x100fe200020e0606 */
[C---:B------:R-:W-:Y:S02]  /*0a80*/  IADD3 R8, P0, PT, R11.reuse, 0x2, RZ ;  /* 0x000000020b087810 */ /* 0x040fe40007f1e0ff */
[----:B------:R-:W-:Y:S02]  /*0a90*/  SEL R19, R10, R19, P1 ;  /* 0x000000130a137207 */ /* 0x000fe40000800000 */
[----:B------:R-:W-:Y:S01]  /*0aa0*/  SEL R16, R16, R9, P1 ;  /* 0x0000000910107207 */ /* 0x000fe20000800000 */
[----:B------:R-:W-:Y:S01]  /*0ab0*/  IMAD.X R9, RZ, RZ, R6, P0 ;  /* 0x000000ffff097224 */ /* 0x000fe200000e0606 */
[----:B------:R-:W-:-:S04]  /*0ac0*/  IADD3 R0, P1, PT, R11, 0x3, RZ ;  /* 0x000000030b007810 */ /* 0x000fc80007f3e0ff */
[----:B------:R-:W-:Y:S01]  /*0ad0*/  SEL R16, R9, R16, P2 ;  /* 0x0000001009107207 */ /* 0x000fe20001000000 */
[----:B------:R-:W-:Y:S01]  /*0ae0*/  IMAD.X R9, RZ, RZ, R6, P1 ;  /* 0x000000ffff097224 */ /* 0x000fe200008e0606 */
[----:B------:R-:W-:Y:S02]  /*0af0*/  IADD3 R11, P1, PT, R11, 0x4, RZ ;  /* 0x000000040b0b7810 */ /* 0x000fe40007f3e0ff */
[----:B------:R-:W-:-:S03]  /*0b00*/  SEL R19, R8, R19, P2 ;  /* 0x0000001308137207 */ /* 0x000fc60001000000 */
[----:B------:R-:W-:Y:S01]  /*0b10*/  IMAD.X R6, RZ, RZ, R6, P1 ;  /* 0x000000ffff067224 */ /* 0x000fe200008e0606 */
[----:B--2---:R-:W-:-:S04]  /*0b20*/  ISETP.EQ.AND P0, PT, R4, RZ, P3 ;  /* 0x000000ff0400720c */ /* 0x004fc80001f02270 */
[----:B------:R-:W-:Y:S02]  /*0b30*/  SEL R0, R0, R19, P0 ;  /* 0x0000001300007207 */ /* 0x000fe40000000000 */
[----:B------:R-:W-:Y:S02]  /*0b40*/  SEL R9, R9, R16, P0 ;  /* 0x0000001009097207 */ /* 0x000fe40000000000 */
[----:B------:R-:W-:-:S07]  /*0b50*/  FSEL R4, R18, R21, P0 ;  /* 0x0000001512047208 */ /* 0x000fce0000000000 */
.L_x_6:
[----:B------:R-:W-:Y:S05]  /*0b60*/  BRA.U !UP1, `(.L_x_5) ;  /* 0x0000000109c87547 */ /* 0x000fea000b800000 */
[----:B------:R-:W0:Y:S01]  /*0b70*/  LDCU UR4, c[0x0][0x390] ;  /* 0x00007200ff0477ac */ /* 0x000e220008000800 */
[----:B------:R-:W-:-:S04]  /*0b80*/  UISETP.NE.U32.AND UP0, UPT, UR7, 0x1, UPT ;  /* 0x000000010700788c */ /* 0x000fc8000bf05070 */
[----:B------:R-:W-:Y:S02]  /*0b90*/  UISETP.NE.AND.EX UP0, UPT, URZ, URZ, UPT, UP0 ;  /* 0x000000ffff00728c */ /* 0x000fe4000bf05300 */
[----:B0-----:R-:W-:-:S07]  /*0ba0*/  ULOP3.LUT UP1, URZ, UR4, 0x1, URZ, 0xc0, !UPT ;  /* 0x0000000104ff7892 */ /* 0x001fce000f82c0ff */
        /* <DEDUP_REMOVED lines=9> */
[----:B------:R-:W-:Y:S02]  /*0c40*/  LEA.HI.X R13, R11, UR15, R6, 0x2, P1 ;  /* 0x0000000f0b0d7c11 */ /* 0x000fe400088f1406 */
[----:B--2---:R-:W-:-:S13]  /*0c50*/  FSETP.GT.AND P0, PT, R19, R4, PT ;  /* 0x000000041300720b */ /* 0x004fda0003f04000 */
[----:B------:R-:W2:Y:S02]  /*0c60*/  @P0 LDG.E R8, desc[UR8][R12.64] ;  /* 0x000000080c080981 */ /* 0x000ea4000c1e1900 */
[----:B--2---:R-:W-:-:S04]  /*0c70*/  ISETP.EQ.AND P0, PT, R8, RZ, P0 ;  /* 0x000000ff0800720c */ /* 0x004fc80000702270 */
[----:B------:R-:W-:-:S04]  /*0c80*/  FSEL R19, R19, R4, P0 ;  /* 0x0000000413137208 */ /* 0x000fc80000000000 */
[----:B---3--:R-:W-:-:S13]  /*0c90*/  FSETP.GT.AND P1, PT, R10, R19, PT ;  /* 0x000000130a00720b */ /* 0x008fda0003f24000 */
[----:B------:R-:W2:Y:S01]  /*0ca0*/  @P1 LDG.E R4, desc[UR8][R12.64+0x4] ;  /* 0x000004080c041981 */ /* 0x000ea2000c1e1900 */
[C---:B------:R-:W-:Y:S02]  /*0cb0*/  IADD3 R21, P2, PT, R11.reuse, 0x1, RZ ;  /* 0x000000010b157810 */ /* 0x040fe40007f5e0ff */
[C---:B------:R-:W-:Y:S02]  /*0cc0*/  SEL R0, R11.reuse, R0, P0 ;  /* 0x000000000b007207 */ /* 0x040fe40000000000 */
[----:B------:R-:W-:Y:S01]  /*0cd0*/  SEL R9, R6, R9, P0 ;  /* 0x0000000906097207 */ /* 0x000fe20000000000 */
[----:B------:R-:W-:Y:S01]  /*0ce0*/  IMAD.X R8, RZ, RZ, R6, P2 ;  /* 0x000000ffff087224 */ /* 0x000fe200010e0606 */
[----:B------:R-:W-:-:S05]  /*0cf0*/  IADD3 R11, P0, PT, R11, 0x2, RZ ;  /* 0x000000020b0b7810 */ /* 0x000fca0007f1e0ff */
[----:B------:R-:W-:Y:S01]  /*0d00*/  IMAD.X R6, RZ, RZ, R6, P0 ;  /* 0x000000ffff067224 */ /* 0x000fe200000e0606 */
[----:B--2---:R-:W-:-:S04]  /*0d10*/  ISETP.EQ.AND P1, PT, R4, RZ, P1 ;  /* 0x000000ff0400720c */ /* 0x004fc80000f22270 */
[----:B------:R-:W-:Y:S02]  /*0d20*/  SEL R0, R21, R0, P1 ;  /* 0x0000000015007207 */ /* 0x000fe40000800000 */
[----:B------:R-:W-:Y:S02]  /*0d30*/  SEL R9, R8, R9, P1 ;  /* 0x0000000908097207 */ /* 0x000fe40000800000 */
[----:B------:R-:W-:-:S07]  /*0d40*/  FSEL R4, R10, R19, P1 ;  /* 0x000000130a047208 */ /* 0x000fce0000800000 */
.L_x_7:
[----:B------:R-:W-:Y:S05]  /*0d50*/  BRA.U !UP1, `(.L_x_5) ;  /* 0x00000001094c7547 */ /* 0x000fea000b800000 */
[----:B------:R-:W0:Y:S01]  /*0d60*/  LDCU.64 UR4, c[0x0][0x380] ;  /* 0x00007000ff0477ac */ /* 0x000e220008000a00 */
[----:B------:R-:W-:-:S05]  /*0d70*/  IADD3 R8, P0, PT, R11, R2, RZ ;  /* 0x000000020b087210 */ /* 0x000fca0007f1e0ff */
[----:B------:R-:W-:Y:S01]  /*0d80*/  IMAD.X R13, R6, 0x1, R7, P0 ;  /* 0x00000001060d7824 */ /* 0x000fe200000e0607 */
[----:B0-----:R-:W-:-:S04]  /*0d90*/  LEA R12, P0, R8, UR4, 0x2 ;  /* 0x00000004080c7c11 */ /* 0x001fc8000f8010ff */
[----:B------:R-:W-:-:S05]  /*0da0*/  LEA.HI.X R13, R8, UR5, R13, 0x2, P0 ;  /* 0x00000005080d7c11 */ /* 0x000fca00080f140d */
[----:B------:R-:W2:Y:S01]  /*0db0*/  LDG.E R15, desc[UR8][R12.64] ;  /* 0x000000080c0f7981 */ /* 0x000ea2000c1e1900 */
[----:B------:R-:W-:Y:S01]  /*0dc0*/  BSSY.RECONVERGENT B1, `(.L_x_8) ;  /* 0x0000009000017945 */ /* 0x000fe20003800200 */
[----:B------:R-:W-:Y:S02]  /*0dd0*/  PLOP3.LUT P0, PT, PT, PT, PT, 0x8, 0x80 ;  /* 0x000000000080781c */ /* 0x000fe40003f0e170 */
[----:B--2---:R-:W-:-:S13]  /*0de0*/  FSETP.GT.AND P1, PT, R15, R4, PT ;  /* 0x000000040f00720b */ /* 0x004fda0003f24000 */
[----:B------:R-:W-:Y:S05]  /*0df0*/  @!P1 BRA `(.L_x_9) ;  /* 0x0000000000149947 */ /* 0x000fea0003800000 */
[----:B------:R-:W0:Y:S02]  /*0e00*/  LDCU.64 UR4, c[0x0][0x388] ;  /* 0x00007100ff0477ac */ /* 0x000e240008000a00 */
[----:B0-----:R-:W-:-:S04]  /*0e10*/  LEA R12, P0, R11, UR4, 0x2 ;  /* 0x000000040b0c7c11 */ /* 0x001fc8000f8010ff */
[----:B------:R-:W-:-:S05]  /*0e20*/  LEA.HI.X R13, R11, UR5, R6, 0x2, P0 ;  /* 0x000000050b0d7c11 */ /* 0x000fca00080f1406 */
[----:B------:R-:W2:Y:S02]  /*0e30*/  LDG.E R12, desc[UR8][R12.64] ;  /* 0x000000080c0c7981 */ /* 0x000ea4000c1e1900 */
[----:B--2---:R-:W-:-:S13]  /*0e40*/  ISETP.EQ.AND P0, PT, R12, RZ, PT ;  /* 0x000000ff0c00720c */ /* 0x004fda0003f02270 */
.L_x_9:
[----:B------:R-:W-:Y:S05]  /*0e50*/  BSYNC.RECONVERGENT B1 ;  /* 0x0000000000017941 */ /* 0x000fea0003800200 */
.L_x_8:
[----:B------:R-:W-:Y:S02]  /*0e60*/  SEL R0, R11, R0, P0 ;  /* 0x000000000b007207 */ /* 0x000fe40000000000 */
[----:B------:R-:W-:Y:S02]  /*0e70*/  SEL R9, R6, R9, P0 ;  /* 0x0000000906097207 */ /* 0x000fe40000000000 */
[----:B------:R-:W-:-:S07]  /*0e80*/  FSEL R4, R15, R4, P0 ;  /* 0x000000040f047208 */ /* 0x000fce0000000000 */
.L_x_5:
[----:B------:R-:W0:Y:S01]  /*0e90*/  LDCU.64 UR4, c[0x0][0x388] ;  /* 0x00007100ff0477ac */ /* 0x000e220008000a00 */
[----:B------:R-:W-:Y:S01]  /*0ea0*/  IMAD.MOV.U32 R13, RZ, RZ, 0x1 ;  /* 0x00000001ff0d7424 */ /* 0x000fe200078e00ff */
[C---:B0-----:R-:W-:Y:S01]  /*0eb0*/  LEA R10, P0, R0.reuse, UR4, 0x2 ;  /* 0x00000004000a7c11 */ /* 0x041fe2000f8010ff */
[----:B------:R-:W0:Y:S03]  /*0ec0*/  LDCU UR4, c[0x0][0x390] ;  /* 0x00007200ff0477ac */ /* 0x000e260008000800 */
[----:B------:R-:W-:-:S05]  /*0ed0*/  LEA.HI.X R11, R0, UR5, R9, 0x2, P0 ;  /* 0x00000005000b7c11 */ /* 0x000fca00080f1409 */
[----:B------:R-:W2:Y:S01]  /*0ee0*/  ATOMG.E.EXCH.STRONG.GPU PT, R10, desc[UR8][R10.64], R13 ;  /* 0x8000000d0a0a79a8 */ /* 0x000ea2000c1ef108 */
[----:B0-----:R-:W-:Y:S02]  /*0ef0*/  ISETP.EQ.U32.AND P0, PT, R0, UR4, PT ;  /* 0x0000000400007c0c */ /* 0x001fe4000bf02070 */
[----:B--2---:R-:W-:-:S04]  /*0f00*/  ISETP.NE.AND P1, PT, R10, 0x1, PT ;  /* 0x000000010a00780c */ /* 0x004fc80003f25270 */
[----:B------:R-:W-:Y:S02]  /*0f10*/  ISETP.EQ.OR.EX P0, PT, R9, R17, !P1, P0 ;  /* 0x000000110900720c */ /* 0x000fe40004f02700 */
[----:B------:R-:W-:-:S11]  /*0f20*/  FSEL R4, R4, RZ, P1 ;  /* 0x000000ff04047208 */ /* 0x000fd60000800000 */
[----:B------:R-:W-:Y:S05]  /*0f30*/  @P0 BRA `(.L_x_10) ;  /* 0xfffffff000940947 */ /* 0x000fea000383ffff */
[----:B------:R-:W-:Y:S05]  /*0f40*/  BSYNC B0 ;  /* 0x0000000000007941 */ /* 0x000fea0003800000 */
.L_x_2:
[----:B------:R-:W0:Y:S01]  /*0f50*/  LDCU.64 UR4, c[0x0][0x398] ;  /* 0x00007300ff0477ac */ /* 0x000e220008000a00 */
[----:B------:R-:W-:Y:S01]  /*0f60*/  IMAD.MOV.U32 R8, RZ, RZ, R0 ;  /* 0x000000ffff087224 */ /* 0x000fe200078e0000 */
[----:B0-----:R-:W-:-:S04]  /*0f70*/  LEA R2, P0, R5, UR4, 0x3 ;  /* 0x0000000405027c11 */ /* 0x001fc8000f8018ff */
[----:B------:R-:W-:-:S05]  /*0f80*/  LEA.HI.X R3, R5, UR5, RZ, 0x3, P0 ;  /* 0x0000000505037c11 */ /* 0x000fca00080f1cff */
[----:B------:R-:W-:Y:S01]  /*0f90*/  STG.E.64 desc[UR8][R2.64], R8 ;  /* 0x0000000802007986 */ /* 0x000fe2000c101b08 */
[----:B------:R-:W-:Y:S05]  /*0fa0*/  EXIT ;  /* 0x000000000000794d */ /* 0x000fea0003800000 */
.L_x_11:
[----:B------:R-:W-:-:S00]  /*0fb0*/  BRA `(.L_x_11) ;  /* 0xfffffffc00fc7947 */ /* 0x000fc0000383ffff */
[----:B------:R-:W-:-:S00]  /*0fc0*/  NOP ;  /* 0x0000000000007918 */ /* 0x000fc00000000000 */
        /* <DEDUP_REMOVED lines=11> */
.L_x_25:


//--------------------- .text._Z21deviceCalcScoreMatrixP8RgbPixeliiP10ImageEntrymiPf --------------------------
	.section	.text._Z21deviceCalcScoreMatrixP8RgbPixeliiP10ImageEntrymiPf,"ax",@progbits
	.align	128
        .global         _Z21deviceCalcScoreMatrixP8RgbPixeliiP10ImageEntrymiPf
        .type           _Z21deviceCalcScoreMatrixP8RgbPixeliiP10ImageEntrymiPf,@function
        .size           _Z21deviceCalcScoreMatrixP8RgbPixeliiP10ImageEntrymiPf,(.L_x_24 - _Z21deviceCalcScoreMatrixP8RgbPixeliiP10ImageEntrymiPf)
        .other          _Z21deviceCalcScoreMatrixP8RgbPixeliiP10ImageEntrymiPf,@"STO_CUDA_ENTRY STV_DEFAULT"
_Z21deviceCalcScoreMatrixP8RgbPixeliiP10ImageEntrymiPf:
.text._Z21deviceCalcScoreMatrixP8RgbPixeliiP10ImageEntrymiPf:
[----:B------:R-:W0:Y:S08]  /*0000*/  LDC R1, c[0x0][0x37c] ;  /* 0x0000df00ff017b82 */ /* 0x000e300000000800 */
[----:B------:R-:W1:Y:S01]  /*0010*/  LDC R10, c[0x0][0x3a0] ;  /* 0x0000e800ff0a7b82 */ /* 0x000e620000000800 */
[----:B------:R-:W2:Y:S01]  /*0020*/  S2R R8, SR_CTAID.Y ;  /* 0x0000000000087919 */ /* 0x000ea20000002600 */
[----:B------:R-:W3:Y:S01]  /*0030*/  LDCU UR4, c[0x0][0x360] ;  /* 0x00006c00ff0477ac */ /* 0x000ee20008000800 */
[----:B0-----:R-:W-:Y:S01]  /*0040*/  IADD3 R1, PT, PT, R1, -0x1468, RZ ;  /* 0xffffeb9801017810 */ /* 0x001fe20007ffe0ff */
[----:B------:R-:W3:Y:S01]  /*0050*/  S2R R7, SR_CTAID.X ;  /* 0x0000000000077919 */ /* 0x000ee20000002500 */
[----:B------:R-:W2:Y:S03]  /*0060*/  LDCU UR5, c[0x0][0x364] ;  /* 0x00006c80ff0577ac */ /* 0x000ea60008000800 */
[----:B------:R-:W0:Y:S01]  /*0070*/  LDC R11, c[0x0][0x38c] ;  /* 0x0000e300ff0b7b82 */ /* 0x000e220000000800 */
[----:B------:R-:W4:Y:S07]  /*0080*/  LDCU.64 UR6, c[0x0][0x398] ;  /* 0x00007300ff0677ac */ /* 0x000f2e0008000a00 */
[----:B------:R-:W5:Y:S01]  /*0090*/  LDC R13, c[0x0][0x388] ;  /* 0x0000e200ff0d7b82 */ /* 0x000f620000000800 */
[----:B-1----:R-:W-:-:S04]  /*00a0*/  IABS R9, R10 ;  /* 0x0000000a00097213 */ /* 0x002fc80000000000 */
[----:B------:R-:W1:Y:S01]  /*00b0*/  I2F.RP R0, R9 ;  /* 0x0000000900007306 */ /* 0x000e620000209400 */
[----:B-----5:R-:W-:-:S07]  /*00c0*/  IABS R6, R13 ;  /* 0x0000000d00067213 */ /* 0x020fce0000000000 */
[----:B-1----:R-:W1:Y:S02]  /*00d0*/  MUFU.RCP R0, R0 ;  /* 0x0000000000007308 */ /* 0x002e640000001000 */
[----:B-1----:R-:W-:-:S06]  /*00e0*/  IADD3 R2, PT, PT, R0, 0xffffffe, RZ ;  /* 0x0ffffffe00027810 */ /* 0x002fcc0007ffe0ff */
[----:B------:R1:W5:Y:S02]  /*00f0*/  F2I.FTZ.U32.TRUNC.NTZ R3, R2 ;  /* 0x0000000200037305 */ /* 0x000364000021f000 */
[----:B-1----:R-:W-:Y:S01]  /*0100*/  HFMA2 R2, -RZ, RZ, 0, 0 ;  /* 0x00000000ff027431 */ /* 0x002fe200000001ff */
[----:B-----5:R-:W-:-:S05]  /*0110*/  IADD3 R4, PT, PT, RZ, -R3, RZ ;  /* 0x80000003ff047210 */ /* 0x020fca0007ffe0ff */
[----:B------:R-:W-:Y:S01]  /*0120*/  IMAD R5, R4, R9, RZ ;  /* 0x0000000904057224 */ /* 0x000fe200078e02ff */
[----:B0-----:R-:W-:-:S03]  /*0130*/  IABS R4, R11 ;  /* 0x0000000b00047213 */ /* 0x001fc60000000000 */
[----:B------:R-:W-:-:S06]  /*0140*/  IMAD.HI.U32 R3, R3, R5, R2 ;  /* 0x0000000503037227 */ /* 0x000fcc00078e0002 */
[----:B------:R-:W-:-:S04]  /*0150*/  IMAD.HI.U32 R0, R3, R4, RZ ;  /* 0x0000000403007227 */ /* 0x000fc800078e00ff */
[----:B------:R-:W-:Y:S01]  /*0160*/  IMAD.HI.U32 R3, R3, R6, RZ ;  /* 0x0000000603037227 */ /* 0x000fe200078e00ff */
[----:B------:R-:W-:-:S04]  /*0170*/  IADD3 R2, PT, PT, -R0, RZ, RZ ;  /* 0x000000ff00027210 */ /* 0x000fc80007ffe1ff */
[----:B------:R-:W-:Y:S01]  /*0180*/  IADD3 R5, PT, PT, -R3, RZ, RZ ;  /* 0x000000ff03057210 */ /* 0x000fe20007ffe1ff */
[----:B------:R-:W-:-:S04]  /*0190*/  IMAD R2, R9, R2, R4 ;  /* 0x0000000209027224 */ /* 0x000fc800078e0204 */
[C---:B------:R-:W-:Y:S01]  /*01a0*/  IMAD R4, R9.reuse, R5, R6 ;  /* 0x0000000509047224 */ /* 0x040fe200078e0206 */
[C---:B------:R-:W-:Y:S01]  /*01b0*/  ISETP.GT.U32.AND P4, PT, R9.reuse, R2, PT ;  /* 0x000000020900720c */ /* 0x040fe20003f84070 */
[----:B------:R-:W2:Y:S03]  /*01c0*/  S2R R5, SR_TID.Y ;  /* 0x0000000000057919 */ /* 0x000ea60000002200 */
[----:B------:R-:W-:Y:S01]  /*01d0*/  ISETP.GT.U32.AND P5, PT, R9, R4, PT ;  /* 0x000000040900720c */ /* 0x000fe20003fa4070 */
[----:B------:R-:W3:Y:S08]  /*01e0*/  S2R R6, SR_TID.X ;  /* 0x0000000000067919 */ /* 0x000ef00000002100 */
[----:B------:R-:W-:-:S02]  /*01f0*/  @!P4 IADD3 R2, PT, PT, R2, -R9, RZ ;  /* 0x800000090202c210 */ /* 0x000fc40007ffe0ff */
[----:B------:R-:W-:Y:S02]  /*0200*/  @!P4 IADD3 R0, PT, PT, R0, 0x1, RZ ;  /* 0x000000010000c810 */ /* 0x000fe40007ffe0ff */
[-C--:B------:R-:W-:Y:S02]  /*0210*/  @!P5 IADD3 R4, PT, PT, R4, -R9.reuse, RZ ;  /* 0x800000090404d210 */ /* 0x080fe40007ffe0ff */
[-C--:B------:R-:W-:Y:S02]  /*0220*/  ISETP.GE.U32.AND P2, PT, R2, R9.reuse, PT ;  /* 0x000000090200720c */ /* 0x080fe40003f46070 */
[----:B------:R-:W-:Y:S02]  /*0230*/  ISETP.GE.U32.AND P3, PT, R4, R9, PT ;  /* 0x000000090400720c */ /* 0x000fe40003f66070 */
[-C--:B------:R-:W-:Y:S02]  /*0240*/  LOP3.LUT R2, R11, R10.reuse, RZ, 0x3c, !PT ;  /* 0x0000000a0b027212 */ /* 0x080fe400078e3cff */
[----:B------:R-:W-:-:S02]  /*0250*/  LOP3.LUT R4, R13, R10, RZ, 0x3c, !PT ;  /* 0x0000000a0d047212 */ /* 0x000fc400078e3cff */
[----:B------:R-:W-:Y:S02]  /*0260*/  ISETP.GE.AND P0, PT, R2, RZ, PT ;  /* 0x000000ff0200720c */ /* 0x000fe40003f06270 */
[----:B------:R-:W-:Y:S02]  /*0270*/  ISETP.GE.AND P1, PT, R4, RZ, PT ;  /* 0x000000ff0400720c */ /* 0x000fe40003f26270 */
[----:B------:R-:W-:Y:S02]  /*0280*/  @!P5 IADD3 R3, PT, PT, R3, 0x1, RZ ;  /* 0x000000010303d810 */ /* 0x000fe40007ffe0ff */
[----:B------:R-:W-:Y:S01]  /*0290*/  @P2 IADD3 R0, PT, PT, R0, 0x1, RZ ;  /* 0x0000000100002810 */ /* 0x000fe20007ffe0ff */
[----:B--2---:R-:W-:Y:S01]  /*02a0*/  IMAD R4, R8, UR5, R5 ;  /* 0x0000000508047c24 */ /* 0x004fe2000f8e0205 */
[----:B------:R-:W-:Y:S02]  /*02b0*/  @P3 IADD3 R3, PT, PT, R3, 0x1, RZ ;  /* 0x0000000103033810 */ /* 0x000fe40007ffe0ff */
[----:B------:R-:W-:Y:S01]  /*02c0*/  ISETP.NE.AND P2, PT, R10, RZ, PT ;  /* 0x000000ff0a00720c */ /* 0x000fe20003f45270 */
[----:B---3--:R-:W-:Y:S01]  /*02d0*/  IMAD R6, R7, UR4, R6 ;  /* 0x0000000407067c24 */ /* 0x008fe2000f8e0206 */
[----:B------:R-:W-:-:S02]  /*02e0*/  MOV R2, R3 ;  /* 0x0000000300027202 */ /* 0x000fc40000000f00 */
[----:B------:R-:W-:Y:S02]  /*02f0*/  LOP3.LUT R3, RZ, R10, RZ, 0x33, !PT ;  /* 0x0000000aff037212 */ /* 0x000fe400078e33ff */
[----:B------:R-:W-:Y:S02]  /*0300*/  @!P0 IADD3 R0, PT, PT, -R0, RZ, RZ ;  /* 0x000000ff00008210 */ /* 0x000fe40007ffe1ff */
[----:B------:R-:W-:Y:S02]  /*0310*/  @!P1 IADD3 R2, PT, PT, -R2, RZ, RZ ;  /* 0x000000ff02029210 */ /* 0x000fe40007ffe1ff */
[C---:B------:R-:W-:Y:S02]  /*0320*/  SEL R12, R3.reuse, R0, !P2 ;  /* 0x00000000030c7207 */ /* 0x040fe40005000000 */
[----:B------:R-:W-:Y:S02]  /*0330*/  SEL R2, R3, R2, !P2 ;  /* 0x0000000203027207 */ /* 0x000fe40005000000 */
[----:B----4-:R-:W-:-:S03]  /*0340*/  ISETP.GE.U32.AND P0, PT, R4, UR6, PT ;  /* 0x0000000604007c0c */ /* 0x010fc6000bf06070 */
[----:B------:R-:W-:Y:S01]  /*0350*/  IMAD.WIDE R2, R2, R12, RZ ;  /* 0x0000000c02027225 */ /* 0x000fe200078e02ff */
[----:B------:R-:W-:Y:S02]  /*0360*/  ISETP.GE.U32.AND.EX P0, PT, RZ, UR7, PT, P0 ;  /* 0x00000007ff007c0c */ /* 0x000fe4000bf06100 */
[----:B------:R-:W-:-:S04]  /*0370*/  ISETP.LE.U32.AND P1, PT, R2, R6, PT ;  /* 0x000000060200720c */ /* 0x000fc80003f23070 */
[----:B------:R-:W-:-:S13]  /*0380*/  ISETP.LE.U32.OR.EX P0, PT, R3, RZ, P0, P1 ;  /* 0x000000ff0300720c */ /* 0x000fda0000703510 */
[----:B------:R-:W-:Y:S05]  /*0390*/  @P0 EXIT ;  /* 0x000000000000094d */ /* 0x000fea0003800000 */
[----:B------:R-:W-:Y:S01]  /*03a0*/  SHF.R.S32.HI R15, RZ, 0x1f, R12 ;  /* 0x0000001fff0f7819 */ /* 0x000fe2000001140c */
[----:B------:R-:W0:Y:S03]  /*03b0*/  LDCU.64 UR6, c[0x0][0x358] ;  /* 0x00006b00ff0677ac */ /* 0x000e260008000a00 */
[----:B------:R-:W-:-:S13]  /*03c0*/  ISETP.NE.U32.AND P0, PT, R15, RZ, PT ;  /* 0x000000ff0f00720c */ /* 0x000fda0003f05070 */
[----:B------:R-:W-:Y:S05]  /*03d0*/  @P0 BRA `(.L_x_12) ;  /* 0x00000000005c0947 */ /* 0x000fea0003800000 */
[----:B------:R-:W1:Y:S01]  /*03e0*/  I2F.U32.RP R0, R12 ;  /* 0x0000000c00007306 */ /* 0x000e620000209000 */
[----:B------:R-:W-:Y:S01]  /*03f0*/  IADD3 R5, PT, PT, RZ, -R12, RZ ;  /* 0x8000000cff057210 */ /* 0x000fe20007ffe0ff */
[----:B------:R-:W-:Y:S01]  /*0400*/  HFMA2 R249, -RZ, RZ, 0, 0 ;  /* 0x00000000fff97431 */ /* 0x000fe200000001ff */
[----:B------:R-:W-:Y:S02]  /*0410*/  ISETP.NE.U32.AND P2, PT, R12, RZ, PT ;  /* 0x000000ff0c00720c */ /* 0x000fe40003f45070 */
[----:B------:R-:W-:-:S03]  /*0420*/  MOV R252, RZ ;  /* 0x000000ff00fc7202 */ /* 0x000fc60000000f00 */
[----:B-1----:R-:W1:Y:S02]  /*0430*/  MUFU.RCP R0, R0 ;  /* 0x0000000000007308 */ /* 0x002e640000001000 */
[----:B-1----:R-:W-:-:S06]  /*0440*/  IADD3 R2, PT, PT, R0, 0xffffffe, RZ ;  /* 0x0ffffffe00027810 */ /* 0x002fcc0007ffe0ff */
[----:B------:R1:W2:Y:S02]  /*0450*/  F2I.FTZ.U32.TRUNC.NTZ R3, R2 ;  /* 0x0000000200037305 */ /* 0x0002a4000021f000 */
[----:B-1----:R-:W-:Y:S02]  /*0460*/  HFMA2 R2, -RZ, RZ, 0, 0 ;  /* 0x00000000ff027431 */ /* 0x002fe400000001ff */
[----:B--2---:R-:W-:-:S04]  /*0470*/  IMAD R5, R5, R3, RZ ;  /* 0x0000000305057224 */ /* 0x004fc800078e02ff */
[----:B------:R-:W-:-:S06]  /*0480*/  IMAD.HI.U32 R3, R3, R5, R2 ;  /* 0x0000000503037227 */ /* 0x000fcc00078e0002 */
[----:B------:R-:W-:-:S05]  /*0490*/  IMAD.HI.U32 R248, R3, R6, RZ ;  /* 0x0000000603f87227 */ /* 0x000fca00078e00ff */
[----:B------:R-:W-:-:S05]  /*04a0*/  IADD3 R3, PT, PT, -R248, RZ, RZ ;  /* 0x000000fff8037210 */ /* 0x000fca0007ffe1ff */
[----:B------:R-:W-:-:S05]  /*04b0*/  IMAD R3, R12, R3, R6 ;  /* 0x000000030c037224 */ /* 0x000fca00078e0206 */
[----:B------:R-:W-:-:S13]  /*04c0*/  ISETP.GE.U32.AND P0, PT, R3, R12, PT ;  /* 0x0000000c0300720c */ /* 0x000fda0003f06070 */
[----:B------:R-:W-:Y:S02]  /*04d0*/  @P0 IADD3 R3, PT, PT, -R12, R3, RZ ;  /* 0x000000030c030210 */ /* 0x000fe40007ffe1ff */
[----:B------:R-:W-:Y:S02]  /*04e0*/  @P0 IADD3 R248, PT, PT, R248, 0x1, RZ ;  /* 0x00000001f8f80810 */ /* 0x000fe40007ffe0ff */
[----:B------:R-:W-:-:S13]  /*04f0*/  ISETP.GE.U32.AND P1, PT, R3, R12, PT ;  /* 0x0000000c0300720c */ /* 0x000fda0003f26070 */
[----:B------:R-:W-:Y:S02]  /*0500*/  @P1 IADD3 R248, PT, PT, R248, 0x1, RZ ;  /* 0x00000001f8f81810 */ /* 0x000fe40007ffe0ff */
[----:B------:R-:W-:-:S04]  /*0510*/  @!P2 LOP3.LUT R248, RZ, R12, RZ, 0x33, !PT ;  /* 0x0000000cfff8a212 */ /* 0x000fc800078e33ff */
[----:B------:R-:W-:-:S05]  /*0520*/  IADD3 R3, PT, PT, -R248, RZ, RZ ;  /* 0x000000fff8037210 */ /* 0x000fca0007ffe1ff */
[----:B------:R-:W-:Y:S01]  /*0530*/  IMAD R0, R12, R3, R6 ;  /* 0x000000030c007224 */ /* 0x000fe200078e0206 */
[----:B------:R-:W-:Y:S06]  /*0540*/  BRA `(.L_x_13) ;  /* 0x0000000000287947 */ /* 0x000fec0003800000 */
.L_x_12:
[----:B------:R-:W-:-:S07]  /*0550*/  MOV R10, 0x570 ;  /* 0x00000570000a7802 */ /* 0x000fce0000000f00 */
[----:B0-----:R-:W-:Y:S05]  /*0560*/  CALL.REL.NOINC `($__internal_0_$__cuda_sm20_div_u64) ;  /* 0x000000c4004c7944 */ /* 0x001fea0003c00000 */
[----:B------:R-:W-:Y:S02]  /*0570*/  IADD3 R5, P0, PT, RZ, -R248, RZ ;  /* 0x800000f8ff057210 */ /* 0x000fe40007f1e0ff */
[----:B------:R-:W-:Y:S02]  /*0580*/  MOV R7, RZ ;  /* 0x000000ff00077202 */ /* 0x000fe40000000f00 */
[----:B------:R-:W-:Y:S01]  /*0590*/  IADD3.X R0, PT, PT, RZ, ~R249, RZ, P0, !PT ;  /* 0x800000f9ff007210 */ /* 0x000fe200007fe4ff */
[----:B------:R-:W-:-:S04]  /*05a0*/  IMAD.WIDE.U32 R2, R12, R5, R6 ;  /* 0x000000050c027225 */ /* 0x000fc800078e0006 */
[----:B------:R-:W-:-:S04]  /*05b0*/  IMAD R0, R0, R12, RZ ;  /* 0x0000000c00007224 */ /* 0x000fc800078e02ff */
[----:B------:R-:W-:Y:S01]  /*05c0*/  IMAD R5, R15, R5, R0 ;  /* 0x000000050f057224 */ /* 0x000fe200078e0200 */
[----:B------:R-:W-:-:S04]  /*05d0*/  MOV R0, R2 ;  /* 0x0000000200007202 */ /* 0x000fc80000000f00 */
[----:B------:R-:W-:-:S07]  /*05e0*/  IADD3 R252, PT, PT, R3, R5, RZ ;  /* 0x0000000503fc7210 */ /* 0x000fce0007ffe0ff */
.L_x_13:
[----:B------:R-:W1:Y:S01]  /*05f0*/  S2R R2, SR_CTAID.Y ;  /* 0x0000000000027919 */ /* 0x000e620000002600 */
[----:B------:R-:W2:Y:S01]  /*0600*/  LDC.64 R250, c[0x0][0x390] ;  /* 0x0000e400fffa7b82 */ /* 0x000ea20000000a00 */
[----:B------:R-:W1:Y:S01]  /*0610*/  LDCU UR4, c[0x0][0x364] ;  /* 0x00006c80ff0477ac */ /* 0x000e620008000800 */
[----:B------:R-:W1:Y:S01]  /*0620*/  S2R R3, SR_TID.Y ;  /* 0x0000000000037919 */ /* 0x000e620000002200 */
[----:B------:R-:W3:Y:S01]  /*0630*/  LDCU UR5, c[0x0][0x3a0] ;  /* 0x00007400ff0577ac */ /* 0x000ee20008000800 */
[----:B------:R4:W-:Y:S01]  /*0640*/  STL [R1+0x13e8], R0 ;  /* 0x0013e80001007387 */ /* 0x0009e20000100800 */
[----:B------:R-:W5:Y:S03]  /*0650*/  LDCU UR10, c[0x0][0x3a0] ;  /* 0x00007400ff0a77ac */ /* 0x000f660008000800 */
[----:B------:R-:W-:Y:S01]  /*0660*/  STL [R1+0x13ec], R252 ;  /* 0x0013ecfc01007387 */ /* 0x000fe20000100800 */
[----:B------:R-:W5:Y:S03]  /*0670*/  LDCU UR9, c[0x0][0x3a0] ;  /* 0x00007400ff0977ac */ /* 0x000f660008000800 */
[----:B------:R-:W-:Y:S01]  /*0680*/  STL [R1+0x13e4], R248 ;  /* 0x0013e4f801007387 */ /* 0x000fe20000100800 */
[----:B------:R-:W5:Y:S03]  /*0690*/  LDCU UR8, c[0x0][0x3a0] ;  /* 0x00007400ff0877ac */ /* 0x000f660008000800 */
[----:B------:R-:W-:Y:S01]  /*06a0*/  STL [R1+0x13e0], R249 ;  /* 0x0013e0f901007387 */ /* 0x000fe20000100800 */
[----:B-1----:R-:W-:Y:S01]  /*06b0*/  IMAD R4, R2, UR4, R3 ;  /* 0x0000000402047c24 */ /* 0x002fe2000f8e0203 */
[----:B------:R-:W1:Y:S03]  /*06c0*/  LDCU UR4, c[0x0][0x3a0] ;  /* 0x00007400ff0477ac */ /* 0x000e660008000800 */
[----:B--2---:R-:W-:Y:S01]  /*06d0*/  IMAD.WIDE.U32 R250, R4, 0xc18, R250 ;  /* 0x00000c1804fa7825 */ /* 0x004fe200078e00fa */
[----:B------:R2:W-:Y:S04]  /*06e0*/  STL [R1+0x13d8], R4 ;  /* 0x0013d80401007387 */ /* 0x0005e80000100800 */
[----:B0-----:R-:W3:Y:S04]  /*06f0*/  LDG.E R19, desc[UR6][R250.64+0xc14] ;  /* 0x000c1406fa137981 */ /* 0x001ee8000c1e1900 */
[----:B------:R-:W5:Y:S04]  /*0700*/  LDG.E R18, desc[UR6][R250.64+0xc10] ;  /* 0x000c1006fa127981 */ /* 0x000f68000c1e1900 */
        /* <DEDUP_REMOVED lines=14> */
[----:B----4-:R-:W4:Y:S04]  /*07f0*/  LDG.E R0, desc[UR6][R250.64+0xbcc] ;  /* 0x000bcc06fa007981 */ /* 0x010f28000c1e1900 */
[----:B------:R-:W4:Y:S04]  /*0800*/  LDG.E R5, desc[UR6][R250.64+0xbdc] ;  /* 0x000bdc06fa057981 */ /* 0x000f28000c1e1900 */
[----:B--2---:R-:W2:Y:S04]  /*0810*/  LDG.E R4, desc[UR6][R250.64+0xbd8] ;  /* 0x000bd806fa047981 */ /* 0x004ea8000c1e1900 */
[----:B------:R-:W2:Y:S04]  /*0820*/  LDG.E R31, desc[UR6][R250.64+0xbc8] ;  /* 0x000bc806fa1f7981 */ /* 0x000ea8000c1e1900 */
        /* <DEDUP_REMOVED lines=55> */
[----:B---3--:R0:W-:Y:S04]  /*0ba0*/  STL [R1+0x13d4], R19 ;  /* 0x0013d41301007387 */ /* 0x0081e80000100800 */
[----:B-----5:R3:W-:Y:S04]  /*0bb0*/  STL [R1+0x13d0], R18 ;  /* 0x0013d01201007387 */ /* 0x0207e80000100800 */
[----:B------:R5:W-:Y:S04]  /*0bc0*/  STL [R1+0x13cc], R17 ;  /* 0x0013cc1101007387 */ /* 0x000be80000100800 */
[----:B------:R1:W-:Y:S04]  /*0bd0*/  STL [R1+0x13c8], R16 ;  /* 0x0013c81001007387 */ /* 0x0003e80000100800 */
[----:B------:R1:W-:Y:S04]  /*0be0*/  STL [R1+0x13c4], R15 ;  /* 0x0013c40f01007387 */ /* 0x0003e80000100800 */
[----:B------:R1:W-:Y:S04]  /*0bf0*/  STL [R1+0x13c0], R14 ;  /* 0x0013c00e01007387 */ /* 0x0003e80000100800 */
[----:B------:R1:W-:Y:S04]  /*0c00*/  STL [R1+0x13bc], R13 ;  /* 0x0013bc0d01007387 */ /* 0x0003e80000100800 */
[----:B------:R1:W-:Y:S04]  /*0c10*/  STL [R1+0x13b8], R12 ;  /* 0x0013b80c01007387 */ /* 0x0003e80000100800 */
[----:B------:R1:W-:Y:S04]  /*0c20*/  STL [R1+0x13b4], R11 ;  /* 0x0013b40b01007387 */ /* 0x0003e80000100800 */
[----:B0-----:R-:W2:Y:S04]  /*0c30*/  LDG.E R19, desc[UR6][R250.64+0xb98] ;  /* 0x000b9806fa137981 */ /* 0x001ea8000c1e1900 */
[----:B---3--:R-:W3:Y:S04]  /*0c40*/  LDG.E R18, desc[UR6][R250.64+0xb94] ;  /* 0x000b9406fa127981 */ /* 0x008ee8000c1e1900 */
[----:B-----5:R-:W5:Y:S04]  /*0c50*/  LDG.E R17, desc[UR6][R250.64+0xb90] ;  /* 0x000b9006fa117981 */ /* 0x020f68000c1e1900 */
[----:B-1----:R-:W5:Y:S04]  /*0c60*/  LDG.E R16, desc[UR6][R250.64+0xb8c] ;  /* 0x000b8c06fa107981 */ /* 0x002f68000c1e1900 */
[----:B------:R-:W5:Y:S04]  /*0c70*/  LDG.E R15, desc[UR6][R250.64+0xb88] ;  /* 0x000b8806fa0f7981 */ /* 0x000f68000c1e1900 */
[----:B------:R-:W5:Y:S04]  /*0c80*/  LDG.E R14, desc[UR6][R250.64+0xb84] ;  /* 0x000b8406fa0e7981 */ /* 0x000f68000c1e1900 */
[----:B------:R-:W5:Y:S04]  /*0c90*/  LDG.E R13, desc[UR6][R250.64+0xb80] ;  /* 0x000b8006fa0d7981 */ /* 0x000f68000c1e1900 */
[----:B------:R-:W5:Y:S04]  /*0ca0*/  LDG.E R12, desc[UR6][R250.64+0xb7c] ;  /* 0x000b7c06fa0c7981 */ /* 0x000f68000c1e1900 */
[----:B------:R-:W5:Y:S04]  /*0cb0*/  LDG.E R11, desc[UR6][R250.64+0xb78] ;  /* 0x000b7806fa0b7981 */ /* 0x000f68000c1e1900 */
[----:B------:R0:W-:Y:S04]  /*0cc0*/  STL [R1+0x13b0], R10 ;  /* 0x0013b00a01007387 */ /* 0x0001e80000100800 */
[----:B------:R1:W-:Y:S04]  /*0cd0*/  STL [R1+0x13ac], R9 ;  /* 0x0013ac0901007387 */ /* 0x0003e80000100800 */
[----:B------:R1:W-:Y:S04]  /*0ce0*/  STL [R1+0x13a8], R8 ;  /* 0x0013a80801007387 */ /* 0x0003e80000100800 */
[----:B0-----:R-:W5:Y:S04]  /*0cf0*/  LDG.E R10, desc[UR6][R250.64+0xb74] ;  /* 0x000b7406fa0a7981 */ /* 0x001f68000c1e1900 */
[----:B------:R0:W-:Y:S04]  /*0d00*/  STL [R1+0x13a4], R7 ;  /* 0x0013a40701007387 */ /* 0x0001e80000100800 */
[----:B------:R0:W-:Y:S04]  /*0d10*/  STL [R1+0x13a0], R6 ;  /* 0x0013a00601007387 */ /* 0x0001e80000100800 */
[----:B------:R0:W-:Y:S04]  /*0d20*/  STL [R1+0x1394], R3 ;  /* 0x0013940301007387 */ /* 0x0001e80000100800 */
[----:B------:R0:W-:Y:S04]  /*0d30*/  STL [R1+0x1390], R2 ;  /* 0x0013900201007387 */ /* 0x0001e80000100800 */
[----:B----4-:R4:W-:Y:S04]  /*0d40*/  STL [R1+0x138c], R0 ;  /* 0x00138c0001007387 */ /* 0x0109e80000100800 */
[----:B-1----:R-:W5:Y:S04]  /*0d50*/  LDG.E R9, desc[UR6][R250.64+0xb70] ;  /* 0x000b7006fa097981 */ /* 0x002f68000c1e1900 */
[----:B------:R-:W5:Y:S04]  /*0d60*/  LDG.E R8, desc[UR6][R250.64+0xb6c] ;  /* 0x000b6c06fa087981 */ /* 0x000f68000c1e1900 */
[----:B0-----:R-:W5:Y:S04]  /*0d70*/  LDG.E R7, desc[UR6][R250.64+0xb68] ;  /* 0x000b6806fa077981 */ /* 0x001f68000c1e1900 */
[----:B------:R-:W5:Y:S04]  /*0d80*/  LDG.E R6, desc[UR6][R250.64+0xb64] ;  /* 0x000b6406fa067981 */ /* 0x000f68000c1e1900 */
[----:B------:R-:W5:Y:S04]  /*0d90*/  LDG.E R3, desc[UR6][R250.64+0xb58] ;  /* 0x000b5806fa037981 */ /* 0x000f68000c1e1900 */
[----:B------:R-:W5:Y:S04]  /*0da0*/  LDG.E R2, desc[UR6][R250.64+0xb54] ;  /* 0x000b5406fa027981 */ /* 0x000f68000c1e1900 */
[----:B----4-:R-:W4:Y:S04]  /*0db0*/  LDG.E R0, desc[UR6][R250.64+0xb50] ;  /* 0x000b5006fa007981 */ /* 0x010f28000c1e1900 */
[----:B------:R0:W-:Y:S04]  /*0dc0*/  STL [R1+0x139c], R5 ;  /* 0x00139c0501007387 */ /* 0x0001e80000100800 */
[----:B--2---:R1:W-:Y:S04]  /*0dd0*/  STL [R1+0x1398], R4 ;  /* 0x0013980401007387 */ /* 0x0043e80000100800 */
[----:B------:R2:W-:Y:S04]  /*0de0*/  STL [R1+0x1388], R31 ;  /* 0x0013881f01007387 */ /* 0x0005e80000100800 */
        /* <DEDUP_REMOVED lines=11> */
[----:B0-----:R-:W4:Y:S04]  /*0ea0*/  LDG.E R5, desc[UR6][R250.64+0xb60] ;  /* 0x000b6006fa057981 */ /* 0x001f28000c1e1900 */
[----:B-1----:R-:W4:Y:S04]  /*0eb0*/  LDG.E R4, desc[UR6][R250.64+0xb5c] ;  /* 0x000b5c06fa047981 */ /* 0x002f28000c1e1900 */
        /* <DEDUP_REMOVED lines=34> */
[----:B------:R0:W-:Y:S04]  /*10e0*/  STL [R1+0x1358], R19 ;  /* 0x0013581301007387 */ /* 0x0001e80000100800 */
        /* <DEDUP_REMOVED lines=8> */
[----:B0-----:R-:W2:Y:S04]  /*1170*/  LDG.E R19, desc[UR6][R250.64+0xb1c] ;  /* 0x000b1c06fa137981 */ /* 0x001ea8000c1e1900 */
[----:B-1----:R-:W2:Y:S04]  /*1180*/  LDG.E R18, desc[UR6][R250.64+0xb18] ;  /* 0x000b1806fa127981 */ /* 0x002ea8000c1e1900 */
[----:B---3--:R-:W3:Y:S04]  /*1190*/  LDG.E R17, desc[UR6][R250.64+0xb14] ;  /* 0x000b1406fa117981 */ /* 0x008ee8000c1e1900 */
[----:B-----5:R-:W5:Y:S04]  /*11a0*/  LDG.E R16, desc[UR6][R250.64+0xb10] ;  /* 0x000b1006fa107981 */ /* 0x020f68000c1e1900 */
        /* <DEDUP_REMOVED lines=21> */
[----:B------:R-:W4:Y:S04]  /*1300*/  LDG.E R175, desc[UR6][R250.64+0x35c] ;  /* 0x00035c06faaf7981 */ /* 0x000f28000c1e1900 */
[----:B------:R-:W4:Y:S04]  /*1310*/  LDG.E R173, desc[UR6][R250.64+0x354] ;  /* 0x00035406faad7981 */ /* 0x000f28000c1e1900 */
[----:B------:R-:W4:Y:S04]  /*1320*/  LDG.E R171, desc[UR6][R250.64+0x34c] ;  /* 0x00034c06faab7981 */ /* 0x000f28000c1e1900 */
[----:B------:R-:W4:Y:S04]  /*1330*/  LDG.E R169, desc[UR6][R250.64+0x344] ;  /* 0x00034406faa97981 */ /* 0x000f28000c1e1900 */
[----:B------:R-:W4:Y:S04]  /*1340*/  LDG.E R167, desc[UR6][R250.64+0x33c] ;  /* 0x00033c06faa77981 */ /* 0x000f28000c1e1900 */
[----:B------:R0:W-:Y:S04]  /*1350*/  STL [R1+0x1320], R5 ;  /* 0x0013200501007387 */ /* 0x0001e80000100800 */
        /* <DEDUP_REMOVED lines=367> */
[----:B------:R-:W-:Y:S04]  /*2a50*/  STL [R1+0x10f4], R21 ;  /* 0x0010f41501007387 */ /* 0x000fe80000100800 */
[----:B------:R-:W-:Y:S04]  /*2a60*/  STL [R1+0x10f0], R20 ;  /* 0x0010f01401007387 */ /* 0x000fe80000100800 */
        /* <DEDUP_REMOVED lines=11> */
[----:B------:R-:W-:Y:S04]  /*2b20*/  STL [R1+0x10ec], R19 ;  /* 0x0010ec1301007387 */ /* 0x000fe80000100800 */
[----:B------:R-:W-:Y:S04]  /*2b30*/  STL [R1+0x10e8], R18 ;  /* 0x0010e81201007387 */ /* 0x000fe80000100800 */
[----:B---3--:R-:W-:Y:S04]  /*2b40*/  STL [R1+0x10e4], R17 ;  /* 0x0010e41101007387 */ /* 0x008fe80000100800 */
[----:B-----5:R-:W-:Y:S04]  /*2b50*/  STL [R1+0x10e0], R16 ;  /* 0x0010e01001007387 */ /* 0x020fe80000100800 */
[----:B------:R-:W-:Y:S04]  /*2b60*/  STL [R1+0x10dc], R15 ;  /* 0x0010dc0f01007387 */ /* 0x000fe80000100800 */
[----:B------:R-:W-:Y:S04]  /*2b70*/  STL [R1+0x10d8], R14 ;  /* 0x0010d80e01007387 */ /* 0x000fe80000100800 */
[----:B------:R-:W-:Y:S04]  /*2b80*/  STL [R1+0x10d4], R13 ;  /* 0x0010d40d01007387 */ /* 0x000fe80000100800 */
[----:B------:R0:W-:Y:S04]  /*2b90*/  STL [R1+0x10d0], R12 ;  /* 0x0010d00c01007387 */ /* 0x0001e80000100800 */
[----:B------:R1:W-:Y:S04]  /*2ba0*/  STL [R1+0x10cc], R11 ;  /* 0x0010cc0b01007387 */ /* 0x0003e80000100800 */
[----:B------:R-:W3:Y:S04]  /*2bb0*/  LDG.E R22, desc[UR6][R250.64+0x8bc] ;  /* 0x0008bc06fa167981 */ /* 0x000ee8000c1e1900 */
[----:B0-----:R-:W5:Y:S04]  /*2bc0*/  LDG.E R12, desc[UR6][R250.64+0x894] ;  /* 0x00089406fa0c7981 */ /* 0x001f68000c1e1900 */
[----:B-1----:R-:W3:Y:S04]  /*2bd0*/  LDG.E R11, desc[UR6][R250.64+0x890] ;  /* 0x00089006fa0b7981 */ /* 0x002ee8000c1e1900 */
[----:B------:R0:W-:Y:S04]  /*2be0*/  STL [R1+0x10c8], R10 ;  /* 0x0010c80a01007387 */ /* 0x0001e80000100800 */
[----:B------:R-:W3:Y:S04]  /*2bf0*/  LDG.E R21, desc[UR6][R250.64+0x8b8] ;  /* 0x0008b806fa157981 */ /* 0x000ee8000c1e1900 */
[----:B------:R-:W3:Y:S04]  /*2c00*/  LDG.E R20, desc[UR6][R250.64+0x8b4] ;  /* 0x0008b406fa147981 */ /* 0x000ee8000c1e1900 */
[----:B0-----:R-:W3:Y:S04]  /*2c10*/  LDG.E R10, desc[UR6][R250.64+0x88c] ;  /* 0x00088c06fa0a7981 */ /* 0x001ee8000c1e1900 */
[----:B------:R-:W3:Y:S04]  /*2c20*/  LDG.E R19, desc[UR6][R250.64+0x8b0] ;  /* 0x0008b006fa137981 */ /* 0x000ee8000c1e1900 */
[----:B------:R-:W3:Y:S04]  /*2c30*/  LDG.E R18, desc[UR6][R250.64+0x8ac] ;  /* 0x0008ac06fa127981 */ /* 0x000ee8000c1e1900 */
[----:B------:R0:W-:Y:S04]  /*2c40*/  STL [R1+0x10c4], R9 ;  /* 0x0010c40901007387 */ /* 0x0001e80000100800 */
[----:B------:R1:W-:Y:S04]  /*2c50*/  STL [R1+0x10c0], R8 ;  /* 0x0010c00801007387 */ /* 0x0003e80000100800 */
[----:B------:R1:W-:Y:S04]  /*2c60*/  STL [R1+0x10bc], R7 ;  /* 0x0010bc0701007387 */ /* 0x0003e80000100800 */
[----:B------:R1:W-:Y:S04]  /*2c70*/  STL [R1+0x10b8], R6 ;  /* 0x0010b80601007387 */ /* 0x0003e80000100800 */
[----:B------:R1:W-:Y:S04]  /*2c80*/  STL [R1+0x10ac], R3 ;  /* 0x0010ac0301007387 */ /* 0x0003e80000100800 */
[----:B------:R1:W-:Y:S04]  /*2c90*/  STL [R1+0x10a8], R2 ;  /* 0x0010a80201007387 */ /* 0x0003e80000100800 */
[----:B----4-:R4:W-:Y:S04]  /*2ca0*/  STL [R1+0x10a4], R0 ;  /* 0x0010a40001007387 */ /* 0x0109e80000100800 */
[----:B0-----:R-:W3:Y:S04]  /*2cb0*/  LDG.E R9, desc[UR6][R250.64+0x888] ;  /* 0x00088806fa097981 */ /* 0x001ee8000c1e1900 */
[----:B-1----:R-:W3:Y:S04]  /*2cc0*/  LDG.E R8, desc[UR6][R250.64+0x884] ;  /* 0x00088406fa087981 */ /* 0x002ee8000c1e1900 */
[----:B------:R-:W3:Y:S04]  /*2cd0*/  LDG.E R7, desc[UR6][R250.64+0x880] ;  /* 0x00088006fa077981 */ /* 0x000ee8000c1e1900 */
[----:B------:R-:W3:Y:S04]  /*2ce0*/  LDG.E R6, desc[UR6][R250.64+0x87c] ;  /* 0x00087c06fa067981 */ /* 0x000ee8000c1e1900 */
[----:B------:R-:W3:Y:S04]  /*2cf0*/  LDG.E R3, desc[UR6][R250.64+0x870] ;  /* 0x00087006fa037981 */ /* 0x000ee8000c1e1900 */
[----:B------:R-:W3:Y:S04]  /*2d00*/  LDG.E R2, desc[UR6][R250.64+0x86c] ;  /* 0x00086c06fa027981 */ /* 0x000ee8000c1e1900 */
        /* <DEDUP_REMOVED lines=45> */
[----:B------:R0:W-:Y:S04]  /*2fe0*/  STL [R1+0x1090], R27 ;  /* 0x0010901b01007387 */ /* 0x0001e80000100800 */
[----:B------:R-:W2:Y:S04]  /*2ff0*/  LDG.E R184, desc[UR6][R250.64+0x380] ;  /* 0x00038006fab87981 */ /* 0x000ea8000c1e1900 */
[----:B------:R-:W2:Y:S04]  /*3000*/  LDG.E R186, desc[UR6][R250.64+0x388] ;  /* 0x00038806faba7981 */ /* 0x000ea8000c1e1900 */
[----:B0-----:R-:W2:Y:S04]  /*3010*/  LDG.E R27, desc[UR6][R250.64+0x854] ;  /* 0x00085406fa1b7981 */ /* 0x001ea8000c1e1900 */
[----:B------:R-:W2:Y:S04]  /*3020*/  LDG.E R188, desc[UR6][R250.64+0x390] ;  /* 0x00039006fabc7981 */ /* 0x000ea8000c1e1900 */
[----:B------:R-:W2:Y:S04]  /*3030*/  LDG.E R190, desc[UR6][R250.64+0x398] ;  /* 0x00039806fabe7981 */ /* 0x000ea8000c1e1900 */
[----:B------:R-:W2:Y:S04]  /*3040*/  LDG.E R192, desc[UR6][R250.64+0x3a0] ;  /* 0x0003a006fac07981 */ /* 0x000ea8000c1e1900 */
[----:B------:R-:W2:Y:S04]  /*3050*/  LDG.E R194, desc[UR6][R250.64+0x3a8] ;  /* 0x0003a806fac27981 */ /* 0x000ea8000c1e1900 */
[----:B------:R-:W2:Y:S04]  /*3060*/  LDG.E R196, desc[UR6][R250.64+0x3b0] ;  /* 0x0003b006fac47981 */ /* 0x000ea8000c1e1900 */
[----:B-----5:R0:W-:Y:S04]  /*3070*/  STL [R1+0x1054], R12 ;  /* 0x0010540c01007387 */ /* 0x0201e80000100800 */
[----:B---3--:R1:W-:Y:S04]  /*3080*/  STL [R1+0x1050], R11 ;  /* 0x0010500b01007387 */ /* 0x0083e80000100800 */
        /* <DEDUP_REMOVED lines=65> */
[----:B0-----:R-:W2:Y:S04]  /*34a0*/  LDG.E R27, desc[UR6][R250.64+0x7d8] ;  /* 0x0007d806fa1b7981 */ /* 0x001ea8000c1e1900 */
[----:B-----5:R0:W-:Y:S04]  /*34b0*/  STL [R1+0xfd8], R12 ;  /* 0x000fd80c01007387 */ /* 0x0201e80000100800 */
[----:B---3--:R1:W-:Y:S04]  /*34c0*/  STL [R1+0xfd4], R11 ;  /* 0x000fd40b01007387 */ /* 0x0083e80000100800 */
[----:B0-----:R-:W3:Y:S04]  /*34d0*/  LDG.E R12, desc[UR6][R250.64+0x79c] ;  /* 0x00079c06fa0c7981 */ /* 0x001ee8000c1e1900 */
[----:B-1----:R-:W5:Y:S04]  /*34e0*/  LDG.E R11, desc[UR6][R250.64+0x798] ;  /* 0x00079806fa0b7981 */ /* 0x002f68000c1e1900 */
[----:B------:R0:W-:Y:S04]  /*34f0*/  STL [R1+0xfd0], R10 ;  /* 0x000fd00a01007387 */ /* 0x0001e80000100800 */
[----:B0-----:R-:W5:Y:S04]  /*3500*/  LDG.E R10, desc[UR6][R250.64+0x794] ;  /* 0x00079406fa0a7981 */ /* 0x001f68000c1e1900 */
[----:B------:R0:W-:Y:S04]  /*3510*/  STL [R1+0xfcc], R9 ;  /* 0x000fcc0901007387 */ /* 0x0001e80000100800 */
[----:B------:R1:W-:Y:S04]  /*3520*/  STL [R1+0xfc8], R8 ;  /* 0x000fc80801007387 */ /* 0x0003e80000100800 */
[----:B------:R1:W-:Y:S04]  /*3530*/  STL [R1+0xfc4], R7 ;  /* 0x000fc40701007387 */ /* 0x0003e80000100800 */
[----:B------:R1:W-:Y:S04]  /*3540*/  STL [R1+0xfc0], R6 ;  /* 0x000fc00601007387 */ /* 0x0003e80000100800 */
[----:B------:R1:W-:Y:S04]  /*3550*/  STL [R1+0xfb4], R3 ;  /* 0x000fb40301007387 */ /* 0x0003e80000100800 */
[----:B------:R1:W-:Y:S04]  /*3560*/  STL [R1+0xfb0], R2 ;  /* 0x000fb00201007387 */ /* 0x0003e80000100800 */
[----:B----4-:R4:W-:Y:S04]  /*3570*/  STL [R1+0xfac], R0 ;  /* 0x000fac0001007387 */ /* 0x0109e80000100800 */
[----:B0-----:R-:W5:Y:S04]  /*3580*/  LDG.E R9, desc[UR6][R250.64+0x790] ;  /* 0x00079006fa097981 */ /* 0x001f68000c1e1900 */
[----:B-1----:R-:W5:Y:S04]  /*3590*/  LDG.E R8, desc[UR6][R250.64+0x78c] ;  /* 0x00078c06fa087981 */ /* 0x002f68000c1e1900 */
[----:B------:R-:W5:Y:S04]  /*35a0*/  LDG.E R7, desc[UR6][R250.64+0x788] ;  /* 0x00078806fa077981 */ /* 0x000f68000c1e1900 */
[----:B------:R-:W5:Y:S04]  /*35b0*/  LDG.E R6, desc[UR6][R250.64+0x784] ;  /* 0x00078406fa067981 */ /* 0x000f68000c1e1900 */
[----:B------:R-:W5:Y:S04]  /*35c0*/  LDG.E R3, desc[UR6][R250.64+0x778] ;  /* 0x00077806fa037981 */ /* 0x000f68000c1e1900 */
[----:B------:R-:W5:Y:S04]  /*35d0*/  LDG.E R2, desc[UR6][R250.64+0x774] ;  /* 0x00077406fa027981 */ /* 0x000f68000c1e1900 */
        /* <DEDUP_REMOVED lines=30> */
[----:B------:R-:W4:Y:S04]  /*37c0*/  LDG.E R17, desc[UR6][R250.64+0x7b0] ;  /* 0x0007b006fa117981 */ /* 0x000f28000c1e1900 */
[----:B------:R-:W4:Y:S04]  /*37d0*/  LDG.E R16, desc[UR6][R250.64+0x7ac] ;  /* 0x0007ac06fa107981 */ /* 0x000f28000c1e1900 */
[----:B------:R-:W4:Y:S04]  /*37e0*/  LDG.E R15, desc[UR6][R250.64+0x7a8] ;  /* 0x0007a806fa0f7981 */ /* 0x000f28000c1e1900 */
[----:B------:R-:W4:Y:S04]  /*37f0*/  LDG.E R14, desc[UR6][R250.64+0x7a4] ;  /* 0x0007a406fa0e7981 */ /* 0x000f28000c1e1900 */
[----:B------:R-:W4:Y:S04]  /*3800*/  LDG.E R13, desc[UR6][R250.64+0x7a0] ;  /* 0x0007a006fa0d7981 */ /* 0x000f28000c1e1900 */
[----:B0-----:R-:W4:Y:S04]  /*3810*/  LDG.E R5, desc[UR6][R250.64+0x780] ;  /* 0x00078006fa057981 */ /* 0x001f28000c1e1900 */
[----:B-1----:R-:W4:Y:S04]  /*3820*/  LDG.E R4, desc[UR6][R250.64+0x77c] ;  /* 0x00077c06fa047981 */ /* 0x002f28000c1e1900 */
[----:B--2---:R-:W2:Y:S04]  /*3830*/  LDG.E R31, desc[UR6][R250.64+0x76c] ;  /* 0x00076c06fa1f7981 */ /* 0x004ea8000c1e1900 */
[----:B------:R-:W2:Y:S04]  /*3840*/  LDG.E R30, desc[UR6][R250.64+0x768] ;  /* 0x00076806fa1e7981 */ /* 0x000ea8000c1e1900 */
[----:B------:R-:W2:Y:S04]  /*3850*/  LDG.E R29, desc[UR6][R250.64+0x764] ;  /* 0x00076406fa1d7981 */ /* 0x000ea8000c1e1900 */
[----:B------:R-:W2:Y:S04]  /*3860*/  LDG.E R28, desc[UR6][R250.64+0x760] ;  /* 0x00076006fa1c7981 */ /* 0x000ea8000c1e1900 */
[----:B------:R0:W-:Y:S04]  /*3870*/  STL [R1+0xf98], R27 ;  /* 0x000f981b01007387 */ /* 0x0001e80000100800 */
[----:B---3--:R1:W-:Y:S04]  /*3880*/  STL [R1+0xf54], R12 ;  /* 0x000f540c01007387 */ /* 0x0083e80000100800 */
[----:B-----5:R3:W-:Y:S04]  /*3890*/  STL [R1+0xf50], R11 ;  /* 0x000f500b01007387 */ /* 0x0207e80000100800 */
[----:B0-----:R-:W5:Y:S04]  /*38a0*/  LDG.E R27, desc[UR6][R250.64+0x75c] ;  /* 0x00075c06fa1b7981 */ /* 0x001f68000c1e1900 */
[----:B------:R0:W-:Y:S04]  /*38b0*/  STL [R1+0xf4c], R10 ;  /* 0x000f4c0a01007387 */ /* 0x0001e80000100800 */
[----:B-1----:R-:W5:Y:S04]  /*38c0*/  LDG.E R12, desc[UR6][R250.64+0x720] ;  /* 0x00072006fa0c7981 */ /* 0x002f68000c1e1900 */
[----:B---3--:R-:W3:Y:S04]  /*38d0*/  LDG.E R11, desc[UR6][R250.64+0x71c] ;  /* 0x00071c06fa0b7981 */ /* 0x008ee8000c1e1900 */
[----:B0-----:R-:W3:Y:S04]  /*38e0*/  LDG.E R10, desc[UR6][R250.64+0x718] ;  /* 0x00071806fa0a7981 */ /* 0x001ee8000c1e1900 */
        /* <DEDUP_REMOVED lines=29> */
[----:B------:R0:W-:Y:S04]  /*3ac0*/  STL [R1+0xf68], R17 ;  /* 0x000f681101007387 */ /* 0x0001e80000100800 */
[----:B------:R1:W-:Y:S04]  /*3ad0*/  STL [R1+0xf64], R16 ;  /* 0x000f641001007387 */ /* 0x0003e80000100800 */
[----:B------:R1:W-:Y:S04]  /*3ae0*/  STL [R1+0xf60], R15 ;  /* 0x000f600f01007387 */ /* 0x0003e80000100800 */
[----:B------:R1:W-:Y:S04]  /*3af0*/  STL [R1+0xf5c], R14 ;  /* 0x000f5c0e01007387 */ /* 0x0003e80000100800 */
[----:B------:R1:W-:Y:S04]  /*3b00*/  STL [R1+0xf58], R13 ;  /* 0x000f580d01007387 */ /* 0x0003e80000100800 */
        /* <DEDUP_REMOVED lines=9> */
[----:B0-----:R-:W4:Y:S04]  /*3ba0*/  LDG.E R17, desc[UR6][R250.64+0x734] ;  /* 0x00073406fa117981 */ /* 0x001f28000c1e1900 */
[----:B-1----:R-:W4:Y:S04]  /*3bb0*/  LDG.E R16, desc[UR6][R250.64+0x730] ;  /* 0x00073006fa107981 */ /* 0x002f28000c1e1900 */
[----:B------:R-:W4:Y:S04]  /*3bc0*/  LDG.E R15, desc[UR6][R250.64+0x72c] ;  /* 0x00072c06fa0f7981 */ /* 0x000f28000c1e1900 */
[----:B------:R-:W4:Y:S04]  /*3bd0*/  LDG.E R14, desc[UR6][R250.64+0x728] ;  /* 0x00072806fa0e7981 */ /* 0x000f28000c1e1900 */
[----:B------:R-:W4:Y:S04]  /*3be0*/  LDG.E R13, desc[UR6][R250.64+0x724] ;  /* 0x00072406fa0d7981 */ /* 0x000f28000c1e1900 */
[----:B------:R-:W4:Y:S04]  /*3bf0*/  LDG.E R5, desc[UR6][R250.64+0x704] ;  /* 0x00070406fa057981 */ /* 0x000f28000c1e1900 */
[----:B------:R-:W4:Y:S04]  /*3c00*/  LDG.E R4, desc[UR6][R250.64+0x700] ;  /* 0x00070006fa047981 */ /* 0x000f28000c1e1900 */
[----:B--2---:R-:W2:Y:S04]  /*3c10*/  LDG.E R31, desc[UR6][R250.64+0x6f0] ;  /* 0x0006f006fa1f7981 */ /* 0x004ea8000c1e1900 */
[----:B------:R-:W2:Y:S04]  /*3c20*/  LDG.E R30, desc[UR6][R250.64+0x6ec] ;  /* 0x0006ec06fa1e7981 */ /* 0x000ea8000c1e1900 */
[----:B------:R-:W2:Y:S04]  /*3c30*/  LDG.E R29, desc[UR6][R250.64+0x6e8] ;  /* 0x0006e806fa1d7981 */ /* 0x000ea8000c1e1900 */
[----:B------:R-:W2:Y:S04]  /*3c40*/  LDG.E R28, desc[UR6][R250.64+0x6e4] ;  /* 0x0006e406fa1c7981 */ /* 0x000ea8000c1e1900 */
[----:B-----5:R0:W-:Y:S04]  /*3c50*/  STL [R1+0xf14], R27 ;  /* 0x000f141b01007387 */ /* 0x0201e80000100800 */
[----:B------:R1:W-:Y:S04]  /*3c60*/  STL [R1+0xed8], R12 ;  /* 0x000ed80c01007387 */ /* 0x0003e80000100800 */
[----:B---3--:R3:W-:Y:S04]  /*3c70*/  STL [R1+0xed4], R11 ;  /* 0x000ed40b01007387 */ /* 0x0087e80000100800 */
        /* <DEDUP_REMOVED lines=54> */
[----:B-----5:R-:W5:Y:S04]  /*3fe0*/  LDG.E R4, desc[UR6][R250.64+0x684] ;  /* 0x00068406fa047981 */ /* 0x020f68000c1e1900 */
[----:B--2---:R-:W2:Y:S04]  /*3ff0*/  LDG.E R31, desc[UR6][R250.64+0x674] ;  /* 0x00067406fa1f7981 */ /* 0x004ea8000c1e1900 */
[----:B------:R-:W2:Y:S04]  /*4000*/  LDG.E R30, desc[UR6][R250.64+0x670] ;  /* 0x00067006fa1e7981 */ /* 0x000ea8000c1e1900 */
[----:B------:R-:W2:Y:S04]  /*4010*/  LDG.E R29, desc[UR6][R250.64+0x66c] ;  /* 0x00066c06fa1d7981 */ /* 0x000ea8000c1e1900 */
[----:B------:R-:W2:Y:S04]  /*4020*/  LDG.E R28, desc[UR6][R250.64+0x668] ;  /* 0x00066806fa1c7981 */ /* 0x000ea8000c1e1900 */
[----:B------:R0:W-:Y:S04]  /*4030*/  STL [R1+0xe98], R27 ;  /* 0x000e981b01007387 */ /* 0x0001e80000100800 */
[----:B------:R1:W-:Y:S04]  /*4040*/  STL [R1+0xe5c], R12 ;  /* 0x000e5c0c01007387 */ /* 0x0003e80000100800 */
[----:B---3--:R3:W-:Y:S04]  /*4050*/  STL [R1+0xe58], R11 ;  /* 0x000e580b01007387 */ /* 0x0087e80000100800 */
[----:B0-----:R-:W2:Y:S04]  /*4060*/  LDG.E R27, desc[UR6][R250.64+0x664] ;  /* 0x00066406fa1b7981 */ /* 0x001ea8000c1e1900 */
[----:B------:R0:W-:Y:S04]  /*4070*/  STL [R1+0xe54], R10 ;  /* 0x000e540a01007387 */ /* 0x0001e80000100800 */
[----:B-1----:R-:W2:Y:S04]  /*4080*/  LDG.E R12, desc[UR6][R250.64+0x628] ;  /* 0x00062806fa0c7981 */ /* 0x002ea8000c1e1900 */
[----:B---3--:R-:W3:Y:S04]  /*4090*/  LDG.E R11, desc[UR6][R250.64+0x624] ;  /* 0x00062406fa0b7981 */ /* 0x008ee8000c1e1900 */
        /* <DEDUP_REMOVED lines=36> */
[----:B-----5:R5:W-:Y:S04]  /*42e0*/  STL [R1+0xe3c], R4 ;  /* 0x000e3c0401007387 */ /* 0x020be80000100800 */
        /* <DEDUP_REMOVED lines=23> */
[----:B------:R0:W-:Y:S04]  /*4460*/  STL [R1+0xdd4], R9 ;  /* 0x000dd40901007387 */ /* 0x0001e80000100800 */
[----:B------:R0:W-:Y:S04]  /*4470*/  STL [R1+0xdd0], R8 ;  /* 0x000dd00801007387 */ /* 0x0001e80000100800 */
[----:B------:R0:W-:Y:S04]  /*4480*/  STL [R1+0xdcc], R7 ;  /* 0x000dcc0701007387 */ /* 0x0001e80000100800 */
[----:B------:R0:W-:Y:S04]  /*4490*/  STL [R1+0xdc8], R6 ;  /* 0x000dc80601007387 */ /* 0x0001e80000100800 */
[----:B------:R0:W-:Y:S04]  /*44a0*/  STL [R1+0xdbc], R3 ;  /* 0x000dbc0301007387 */ /* 0x0001e80000100800 */
[----:B------:R0:W-:Y:S04]  /*44b0*/  STL [R1+0xdb8], R2 ;  /* 0x000db80201007387 */ /* 0x0001e80000100800 */
[----:B----4-:R4:W-:Y:S04]  /*44c0*/  STL [R1+0xdb4], R0 ;  /* 0x000db40001007387 */ /* 0x0109e80000100800 */
[----:B-1----:R-:W2:Y:S04]  /*44d0*/  LDG.E R12, desc[UR6][R250.64+0x5ac] ;  /* 0x0005ac06fa0c7981 */ /* 0x002ea8000c1e1900 */
[----:B---3--:R-:W3:Y:S04]  /*44e0*/  LDG.E R11, desc[UR6][R250.64+0x5a8] ;  /* 0x0005a806fa0b7981 */ /* 0x008ee8000c1e1900 */
[----:B0-----:R-:W3:Y:S04]  /*44f0*/  LDG.E R10, desc[UR6][R250.64+0x5a4] ;  /* 0x0005a406fa0a7981 */ /* 0x001ee8000c1e1900 */
[----:B------:R-:W3:Y:S04]  /*4500*/  LDG.E R9, desc[UR6][R250.64+0x5a0] ;  /* 0x0005a006fa097981 */ /* 0x000ee8000c1e1900 */
        /* <DEDUP_REMOVED lines=29> */
[----:B------:R-:W-:Y:S04]  /*46e0*/  STL [R1+0xdac], R30 ;  /* 0x000dac1e01007387 */ /* 0x000fe80000100800 */
[----:B------:R-:W-:Y:S04]  /*46f0*/  STL [R1+0xda8], R29 ;  /* 0x000da81d01007387 */ /* 0x000fe80000100800 */
[----:B------:R-:W-:Y:S04]  /*4700*/  STL [R1+0xda4], R28 ;  /* 0x000da41c01007387 */ /* 0x000fe80000100800 */
[----:B0-----:R-:W4:Y:S04]  /*4710*/  LDG.E R20, desc[UR6][R250.64+0x5cc] ;  /* 0x0005cc06fa147981 */ /* 0x001f28000c1e1900 */
[----:B-1----:R-:W4:Y:S04]  /*4720*/  LDG.E R19, desc[UR6][R250.64+0x5c8] ;  /* 0x0005c806fa137981 */ /* 0x002f28000c1e1900 */
[----:B------:R-:W4:Y:S04]  /*4730*/  LDG.E R18, desc[UR6][R250.64+0x5c4] ;  /* 0x0005c406fa127981 */ /* 0x000f28000c1e1900 */
[----:B------:R-:W-:Y:S04]  /*4740*/  STL [R1+0xda0], R27 ;  /* 0x000da01b01007387 */ /* 0x000fe80000100800 */
        /* <DEDUP_REMOVED lines=8> */
[----:B------:R0:W-:Y:S04]  /*47d0*/  STL [R1+0xd64], R12 ;  /* 0x000d640c01007387 */ /* 0x0001e80000100800 */
[----:B---3--:R1:W-:Y:S04]  /*47e0*/  STL [R1+0xd60], R11 ;  /* 0x000d600b01007387 */ /* 0x0083e80000100800 */
        /* <DEDUP_REMOVED lines=8> */
[----:B0-----:R-:W2:Y:S04]  /*4870*/  LDG.E R12, desc[UR6][R250.64+0x530] ;  /* 0x00053006fa0c7981 */ /* 0x001ea8000c1e1900 */
[----:B-1----:R-:W2:Y:S04]  /*4880*/  LDG.E R11, desc[UR6][R250.64+0x52c] ;  /* 0x00052c06fa0b7981 */ /* 0x002ea8000c1e1900 */
[----:B---3--:R-:W3:Y:S04]  /*4890*/  LDG.E R10, desc[UR6][R250.64+0x528] ;  /* 0x00052806fa0a7981 */ /* 0x008ee8000c1e1900 */
[----:B------:R-:W3:Y:S04]  /*48a0*/  LDG.E R9, desc[UR6][R250.64+0x524] ;  /* 0x00052406fa097981 */ /* 0x000ee8000c1e1900 */
[----:B------:R-:W3:Y:S04]  /*48b0*/  LDG.E R8, desc[UR6][R250.64+0x520] ;  /* 0x00052006fa087981 */ /* 0x000ee8000c1e1900 */
[----:B------:R-:W3:Y:S04]  /*48c0*/  LDG.E R7, desc[UR6][R250.64+0x51c] ;  /* 0x00051c06fa077981 */ /* 0x000ee8000c1e1900 */
[----:B------:R-:W3:Y:S04]  /*48d0*/  LDG.E R6, desc[UR6][R250.64+0x518] ;  /* 0x00051806fa067981 */ /* 0x000ee8000c1e1900 */
[----:B------:R-:W3:Y:S04]  /*48e0*/  LDG.E R3, desc[UR6][R250.64+0x50c] ;  /* 0x00050c06fa037981 */ /* 0x000ee8000c1e1900 */
[----:B------:R-:W3:Y:S04]  /*48f0*/  LDG.E R2, desc[UR6][R250.64+0x508] ;  /* 0x00050806fa027981 */ /* 0x000ee8000c1e1900 */
[----:B----4-:R-:W4:Y:S04]  /*4900*/  LDG.E R0, desc[UR6][R250.64+0x504] ;  /* 0x00050406fa007981 */ /* 0x010f28000c1e1900 */
        /* <DEDUP_REMOVED lines=19> */
[----:B0-----:R-:W4:Y:S04]  /*4a40*/  LDG.E R20, desc[UR6][R250.64+0x550] ;  /* 0x00055006fa147981 */ /* 0x001f28000c1e1900 */
[----:B------:R0:W-:Y:S04]  /*4a50*/  STL [R1+0xd78], R17 ;  /* 0x000d781101007387 */ /* 0x0001e80000100800 */
[----:B------:R0:W-:Y:S04]  /*4a60*/  STL [R1+0xd74], R16 ;  /* 0x000d741001007387 */ /* 0x0001e80000100800 */
[----:B------:R0:W-:Y:S04]  /*4a70*/  STL [R1+0xd70], R15 ;  /* 0x000d700f01007387 */ /* 0x0001e80000100800 */
[----:B------:R0:W-:Y:S04]  /*4a80*/  STL [R1+0xd6c], R14 ;  /* 0x000d6c0e01007387 */ /* 0x0001e80000100800 */
[----:B------:R0:W-:Y:S04]  /*4a90*/  STL [R1+0xd68], R13 ;  /* 0x000d680d01007387 */ /* 0x0001e80000100800 */
[----:B------:R0:W-:Y:S04]  /*4aa0*/  STL [R1+0xd48], R5 ;  /* 0x000d480501007387 */ /* 0x0001e80000100800 */
[----:B-----5:R5:W-:Y:S04]  /*4ab0*/  STL [R1+0xd44], R4 ;  /* 0x000d440401007387 */ /* 0x020be80000100800 */
[----:B-1----:R-:W4:Y:S04]  /*4ac0*/  LDG.E R19, desc[UR6][R250.64+0x54c] ;  /* 0x00054c06fa137981 */ /* 0x002f28000c1e1900 */
[----:B------:R-:W4:Y:S04]  /*4ad0*/  LDG.E R18, desc[UR6][R250.64+0x548] ;  /* 0x00054806fa127981 */ /* 0x000f28000c1e1900 */
[----:B0-----:R-:W4:Y:S04]  /*4ae0*/  LDG.E R17, desc[UR6][R250.64+0x544] ;  /* 0x00054406fa117981 */ /* 0x001f28000c1e1900 */
[----:B------:R-:W4:Y:S04]  /*4af0*/  LDG.E R16, desc[UR6][R250.64+0x540] ;  /* 0x00054006fa107981 */ /* 0x000f28000c1e1900 */
[----:B------:R-:W4:Y:S04]  /*4b00*/  LDG.E R15, desc[UR6][R250.64+0x53c] ;  /* 0x00053c06fa0f7981 */ /* 0x000f28000c1e1900 */
[----:B------:R-:W4:Y:S04]  /*4b10*/  LDG.E R14, desc[UR6][R250.64+0x538] ;  /* 0x00053806fa0e7981 */ /* 0x000f28000c1e1900 */
[----:B------:R-:W4:Y:S04]  /*4b20*/  LDG.E R13, desc[UR6][R250.64+0x534] ;  /* 0x00053406fa0d7981 */ /* 0x000f28000c1e1900 */
[----:B------:R-:W4:Y:S04]  /*4b30*/  LDG.E R5, desc[UR6][R250.64+0x514] ;  /* 0x00051406fa057981 */ /* 0x000f28000c1e1900 */
[----:B-----5:R-:W5:Y:S04]  /*4b40*/  LDG.E R4, desc[UR6][R250.64+0x510] ;  /* 0x00051006fa047981 */ /* 0x020f68000c1e1900 */
[----:B--2---:R0:W-:Y:S04]  /*4b50*/  STL [R1+0xce8], R12 ;  /* 0x000ce80c01007387 */ /* 0x0041e80000100800 */
[----:B------:R1:W-:Y:S04]  /*4b60*/  STL [R1+0xce4], R11 ;  /* 0x000ce40b01007387 */ /* 0x0003e80000100800 */
[----:B---3--:R2:W-:Y:S04]  /*4b70*/  STL [R1+0xce0], R10 ;  /* 0x000ce00a01007387 */ /* 0x0085e80000100800 */
[----:B------:R-:W-:Y:S04]  /*4b80*/  STL [R1+0xcdc], R9 ;  /* 0x000cdc0901007387 */ /* 0x000fe80000100800 */
[----:B------:R-:W-:Y:S04]  /*4b90*/  STL [R1+0xcd8], R8 ;  /* 0x000cd80801007387 */ /* 0x000fe80000100800 */
[----:B------:R-:W-:Y:S04]  /*4ba0*/  STL [R1+0xcd4], R7 ;  /* 0x000cd40701007387 */ /* 0x000fe80000100800 */
[----:B------:R-:W-:Y:S04]  /*4bb0*/  STL [R1+0xcd0], R6 ;  /* 0x000cd00601007387 */ /* 0x000fe80000100800 */
[----:B------:R-:W-:Y:S04]  /*4bc0*/  STL [R1+0xcc4], R3 ;  /* 0x000cc40301007387 */ /* 0x000fe80000100800 */
[----:B------:R-:W-:Y:S04]  /*4bd0*/  STL [R1+0xcc0], R2 ;  /* 0x000cc00201007387 */ /* 0x000fe80000100800 */
[----:B----4-:R3:W-:Y:S04]  /*4be0*/  STL [R1+0xcbc], R0 ;  /* 0x000cbc0001007387 */ /* 0x0107e80000100800 */
[----:B0-----:R-:W4:Y:S04]  /*4bf0*/  LDG.E R12, desc[UR6][R250.64+0x500] ;  /* 0x00050006fa0c7981 */ /* 0x001f28000c1e1900 */
[----:B-1----:R-:W4:Y:S04]  /*4c00*/  LDG.E R11, desc[UR6][R250.64+0x4fc] ;  /* 0x0004fc06fa0b7981 */ /* 0x002f28000c1e1900 */
[----:B--2---:R-:W2:Y:S04]  /*4c10*/  LDG.E R10, desc[UR6][R250.64+0x4f8] ;  /* 0x0004f806fa0a7981 */ /* 0x004ea8000c1e1900 */
[----:B---3--:R-:W3:Y:S04]  /*4c20*/  LDG.E R0, desc[UR6][R250.64+0x4f4] ;  /* 0x0004f406fa007981 */ /* 0x008ee8000c1e1900 */
[----:B------:R-:W3:Y:S04]  /*4c30*/  LDG.E R9, desc[UR6][R250.64+0x4f0] ;  /* 0x0004f006fa097981 */ /* 0x000ee8000c1e1900 */
[----:B------:R-:W3:Y:S04]  /*4c40*/  LDG.E R8, desc[UR6][R250.64+0x4ec] ;  /* 0x0004ec06fa087981 */ /* 0x000ee8000c1e1900 */
[----:B------:R-:W3:Y:S04]  /*4c50*/  LDG.E R7, desc[UR6][R250.64+0x4e8] ;  /* 0x0004e806fa077981 */ /* 0x000ee8000c1e1900 */
        /* <DEDUP_REMOVED lines=14> */
[----:B0-----:R-:W3:Y:S04]  /*4d40*/  LDG.E R31, desc[UR6][R250.64+0x4d8] ;  /* 0x0004d806fa1f7981 */ /* 0x001ee8000c1e1900 */
[----:B-1----:R-:W3:Y:S04]  /*4d50*/  LDG.E R30, desc[UR6][R250.64+0x4d4] ;  /* 0x0004d406fa1e7981 */ /* 0x002ee8000c1e1900 */
[----:B------:R-:W3:Y:S04]  /*4d60*/  LDG.E R29, desc[UR6][R250.64+0x4d0] ;  /* 0x0004d006fa1d7981 */ /* 0x000ee8000c1e1900 */
        /* <DEDUP_REMOVED lines=8> */
[----:B------:R0:W-:Y:S04]  /*4df0*/  STL [R1+0x1460], R217 ;  /* 0x001460d901007387 */ /* 0x0001e80000100800 */
[----:B0-----:R-:W3:Y:S04]  /*4e00*/  LDG.E R217, desc[UR6][R250.64+0x45c] ;  /* 0x00045c06fad97981 */ /* 0x001ee8000c1e1900 */
[----:B------:R0:W-:Y:S04]  /*4e10*/  STL [R1+0x1458], R247 ;  /* 0x001458f701007387 */ /* 0x0001e80000100800 */
[----:B------:R1:W-:Y:S04]  /*4e20*/  STL [R1+0x145c], R246 ;  /* 0x00145cf601007387 */ /* 0x0003e80000100800 */
[----:B0-----:R-:W3:Y:S04]  /*4e30*/  LDG.E R247, desc[UR6][R250.64+0x454] ;  /* 0x00045406faf77981 */ /* 0x001ee8000c1e1900 */
[----:B-1----:R-:W3:Y:S04]  /*4e40*/  LDG.E R246, desc[UR6][R250.64+0x450] ;  /* 0x00045006faf67981 */ /* 0x002ee8000c1e1900 */
[----:B------:R0:W-:Y:S04]  /*4e50*/  STL [R1+0xd08], R20 ;  /* 0x000d081401007387 */ /* 0x0001e80000100800 */
[----:B0-----:R-:W3:Y:S04]  /*4e60*/  LDG.E R20, desc[UR6][R250.64+0x4ac] ;  /* 0x0004ac06fa147981 */ /* 0x001ee8000c1e1900 */
[----:B------:R0:W-:Y:S04]  /*4e70*/  STL [R1+0xd04], R19 ;  /* 0x000d041301007387 */ /* 0x0001e80000100800 */
[----:B------:R1:W-:Y:S04]  /*4e80*/  STL [R1+0xd00], R18 ;  /* 0x000d001201007387 */ /* 0x0003e80000100800 */
[----:B------:R1:W-:Y:S04]  /*4e90*/  STL [R1+0xcfc], R17 ;  /* 0x000cfc1101007387 */ /* 0x0003e80000100800 */
[----:B------:R1:W-:Y:S04]  /*4ea0*/  STL [R1+0xcf8], R16 ;  /* 0x000cf81001007387 */ /* 0x0003e80000100800 */
[----:B------:R-:W-:Y:S04]  /*4eb0*/  STL [R1+0xcf4], R15 ;  /* 0x000cf40f01007387 */ /* 0x000fe80000100800 */
[----:B------:R-:W-:Y:S04]  /*4ec0*/  STL [R1+0xcf0], R14 ;  /* 0x000cf00e01007387 */ /* 0x000fe80000100800 */
[----:B------:R-:W-:Y:S04]  /*4ed0*/  STL [R1+0xcec], R13 ;  /* 0x000cec0d01007387 */ /* 0x000fe80000100800 */
[----:B------:R1:W-:Y:S04]  /*4ee0*/  STL [R1+0xccc], R5 ;  /* 0x000ccc0501007387 */ /* 0x0003e80000100800 */
[----:B-----5:R5:W-:Y:S04]  /*4ef0*/  STL [R1+0xcc8], R4 ;  /* 0x000cc80401007387 */ /* 0x020be80000100800 */
[----:B0-----:R-:W3:Y:S04]  /*4f00*/  LDG.E R19, desc[UR6][R250.64+0x4a8] ;  /* 0x0004a806fa137981 */ /* 0x001ee8000c1e1900 */
[----:B-1----:R-:W3:Y:S04]  /*4f10*/  LDG.E R18, desc[UR6][R250.64+0x4a4] ;  /* 0x0004a406fa127981 */ /* 0x002ee8000c1e1900 */
[----:B------:R-:W3:Y:S04]  /*4f20*/  LDG.E R17, desc[UR6][R250.64+0x4a0] ;  /* 0x0004a006fa117981 */ /* 0x000ee8000c1e1900 */
[----:B------:R-:W3:Y:S04]  /*4f30*/  LDG.E R16, desc[UR6][R250.64+0x49c] ;  /* 0x00049c06fa107981 */ /* 0x000ee8000c1e1900 */
[----:B------:R-:W3:Y:S04]  /*4f40*/  LDG.E R5, desc[UR6][R250.64+0x498] ;  /* 0x00049806fa057981 */ /* 0x000ee8000c1e1900 */
[----:B-----5:R-:W5:Y:S04]  /*4f50*/  LDG.E R4, desc[UR6][R250.64+0x494] ;  /* 0x00049406fa047981 */ /* 0x020f68000c1e1900 */
[----:B------:R-:W5:Y:S04]  /*4f60*/  LDG.E R15, desc[UR6][R250.64+0x490] ;  /* 0x00049006fa0f7981 */ /* 0x000f68000c1e1900 */
[----:B------:R-:W5:Y:S04]  /*4f70*/  LDG.E R14, desc[UR6][R250.64+0x48c] ;  /* 0x00048c06fa0e7981 */ /* 0x000f68000c1e1900 */
[----:B------:R-:W5:Y:S04]  /*4f80*/  LDG.E R13, desc[UR6][R250.64+0x488] ;  /* 0x00048806fa0d7981 */ /* 0x000f68000c1e1900 */
[----:B----4-:R0:W-:Y:S04]  /*4f90*/  STL [R1+0xcb8], R12 ;  /* 0x000cb80c01007387 */ /* 0x0101e80000100800 */
[----:B------:R1:W-:Y:S04]  /*4fa0*/  STL [R1+0xcb4], R11 ;  /* 0x000cb40b01007387 */ /* 0x0003e80000100800 */
[----:B--2---:R2:W-:Y:S04]  /*4fb0*/  STL [R1+0xcb0], R10 ;  /* 0x000cb00a01007387 */ /* 0x0045e80000100800 */
[----:B---3--:R3:W-:Y:S04]  /*4fc0*/  STL [R1+0xcac], R0 ;  /* 0x000cac0001007387 */ /* 0x0087e80000100800 */
[----:B------:R4:W-:Y:S04]  /*4fd0*/  STL [R1+0xca8], R9 ;  /* 0x000ca80901007387 */ /* 0x0009e80000100800 */
[----:B------:R4:W-:Y:S04]  /*4fe0*/  STL [R1+0xca4], R8 ;  /* 0x000ca40801007387 */ /* 0x0009e80000100800 */
[----:B------:R4:W-:Y:S04]  /*4ff0*/  STL [R1+0xca0], R7 ;  /* 0x000ca00701007387 */ /* 0x0009e80000100800 */
[----:B------:R4:W-:Y:S04]  /*5000*/  STL [R1+0xc9c], R6 ;  /* 0x000c9c0601007387 */ /* 0x0009e80000100800 */
[----:B------:R4:W-:Y:S04]  /*5010*/  STL [R1+0xc98], R3 ;  /* 0x000c980301007387 */ /* 0x0009e80000100800 */
[----:B------:R4:W-:Y:S04]  /*5020*/  STL [R1+0xc94], R2 ;  /* 0x000c940201007387 */ /* 0x0009e80000100800 */
[----:B0-----:R-:W5:Y:S04]  /*5030*/  LDG.E R12, desc[UR6][R250.64+0x484] ;  /* 0x00048406fa0c7981 */ /* 0x001f68000c1e1900 */
[----:B-1----:R-:W5:Y:S04]  /*5040*/  LDG.E R11, desc[UR6][R250.64+0x480] ;  /* 0x00048006fa0b7981 */ /* 0x002f68000c1e1900 */
[----:B--2---:R-:W2:Y:S04]  /*5050*/  LDG.E R10, desc[UR6][R250.64+0x47c] ;  /* 0x00047c06fa0a7981 */ /* 0x004ea8000c1e1900 */
[----:B---3--:R-:W3:Y:S04]  /*5060*/  LDG.E R0, desc[UR6][R250.64+0x478] ;  /* 0x00047806fa007981 */ /* 0x008ee8000c1e1900 */
[----:B----4-:R-:W4:Y:S04]  /*5070*/  LDG.E R9, desc[UR6][R250.64+0x474] ;  /* 0x00047406fa097981 */ /* 0x010f28000c1e1900 */
[----:B------:R-:W4:Y:S04]  /*5080*/  LDG.E R8, desc[UR6][R250.64+0x470] ;  /* 0x00047006fa087981 */ /* 0x000f28000c1e1900 */
[----:B------:R-:W4:Y:S04]  /*5090*/  LDG.E R7, desc[UR6][R250.64+0x46c] ;  /* 0x00046c06fa077981 */ /* 0x000f28000c1e1900 */
[----:B------:R-:W4:Y:S04]  /*50a0*/  LDG.E R6, desc[UR6][R250.64+0x468] ;  /* 0x00046806fa067981 */ /* 0x000f28000c1e1900 */
[----:B------:R-:W4:Y:S04]  /*50b0*/  LDG.E R3, desc[UR6][R250.64+0x464] ;  /* 0x00046406fa037981 */ /* 0x000f28000c1e1900 */
[----:B------:R-:W4:Y:S04]  /*50c0*/  LDG.E R2, desc[UR6][R250.64+0x460] ;  /* 0x00046006fa027981 */ /* 0x000f28000c1e1900 */
[----:B------:R0:W-:Y:S04]  /*50d0*/  STL [R1+0x1464], R215 ;  /* 0x001464d701007387 */ /* 0x0001e80000100800 */
[----:B0-----:R-:W4:Y:S04]  /*50e0*/  LDG.E R215, desc[UR6][R250.64+0x458] ;  /* 0x00045806fad77981 */ /* 0x001f28000c1e1900 */
[----:B------:R-:W-:Y:S04]  /*50f0*/  STL [R1+0x13f0], R219 ;  /* 0x0013f0db01007387 */ /* 0x000fe80000100800 */
        /* <DEDUP_REMOVED lines=12> */
[----:B------:R0:W-:Y:S04]  /*51c0*/  STL [R1+0x1450], R245 ;  /* 0x001450f501007387 */ /* 0x0001e80000100800 */
[----:B------:R1:W-:Y:S04]  /*51d0*/  STL [R1+0x1454], R244 ;  /* 0x001454f401007387 */ /* 0x0003e80000100800 */
        /* <DEDUP_REMOVED lines=23> */
[----:B0-----:R-:W4:Y:S04]  /*5350*/  LDG.E R245, desc[UR6][R250.64+0x44c] ;  /* 0x00044c06faf57981 */ /* 0x001f28000c1e1900 */
[----:B-1----:R-:W4:Y:S04]  /*5360*/  LDG.E R244, desc[UR6][R250.64+0x448] ;  /* 0x00044806faf47981 */ /* 0x002f28000c1e1900 */
[----:B------:R-:W-:Y:S04]  /*5370*/  STL [R1+0xc60], R19 ;  /* 0x000c601301007387 */ /* 0x000fe80000100800 */
[----:B------:R-:W-:Y:S04]  /*5380*/  STL [R1+0xc5c], R18 ;  /* 0x000c5c1201007387 */ /* 0x000fe80000100800 */
[----:B------:R-:W-:Y:S04]  /*5390*/  STL [R1+0xc58], R17 ;  /* 0x000c581101007387 */ /* 0x000fe80000100800 */
[----:B------:R-:W-:Y:S04]  /*53a0*/  STL [R1+0xc54], R16 ;  /* 0x000c541001007387 */ /* 0x000fe80000100800 */
[----:B------:R0:W-:Y:S04]  /*53b0*/  STL [R1+0xc50], R5 ;  /* 0x000c500501007387 */ /* 0x0001e80000100800 */
[----:B-----5:R1:W-:Y:S04]  /*53c0*/  STL [R1+0xc4c], R4 ;  /* 0x000c4c0401007387 */ /* 0x0203e80000100800 */
[----:B------:R-:W-:Y:S04]  /*53d0*/  STL [R1+0xc48], R15 ;  /* 0x000c480f01007387 */ /* 0x000fe80000100800 */
[----:B------:R-:W-:Y:S04]  /*53e0*/  STL [R1+0xc44], R14 ;  /* 0x000c440e01007387 */ /* 0x000fe80000100800 */
[----:B------:R-:W-:Y:S04]  /*53f0*/  STL [R1+0xc40], R13 ;  /* 0x000c400d01007387 */ /* 0x000fe80000100800 */
        /* <DEDUP_REMOVED lines=8> */
[----:B0-----:R-:W5:Y:S04]  /*5480*/  LDG.E R5, desc[UR6][R250.64+0xb4] ;  /* 0x0000b406fa057981 */ /* 0x001f68000c1e1900 */
[----:B-1----:R-:W5:Y:S04]  /*5490*/  LDG.E R4, desc[UR6][R250.64+0xb0] ;  /* 0x0000b006fa047981 */ /* 0x002f68000c1e1900 */
[----:B------:R-:W5:Y:S04]  /*54a0*/  LDG.E R227, desc[UR6][R250.64+0x404] ;  /* 0x00040406fae37981 */ /* 0x000f68000c1e1900 */
[----:B------:R-:W5:Y:S04]  /*54b0*/  LDG.E R225, desc[UR6][R250.64+0x3fc] ;  /* 0x0003fc06fae17981 */ /* 0x000f68000c1e1900 */
[----:B------:R-:W5:Y:S04]  /*54c0*/  LDG.E R223, desc[UR6][R250.64+0x3f4] ;  /* 0x0003f406fadf7981 */ /* 0x000f68000c1e1900 */
[----:B------:R-:W-:Y:S04]  /*54d0*/  STL [R1+0xc3c], R12 ;  /* 0x000c3c0c01007387 */ /* 0x000fe80000100800 */
[----:B------:R-:W-:Y:S04]  /*54e0*/  STL [R1+0xc38], R11 ;  /* 0x000c380b01007387 */ /* 0x000fe80000100800 */
[----:B--2---:R-:W-:Y:S04]  /*54f0*/  STL [R1+0xc34], R10 ;  /* 0x000c340a01007387 */ /* 0x004fe80000100800 */
[----:B---3--:R0:W-:Y:S04]  /*5500*/  STL [R1+0xc30], R0 ;  /* 0x000c300001007387 */ /* 0x0081e80000100800 */
[----:B----4-:R-:W-:Y:S04]  /*5510*/  STL [R1+0xc2c], R9 ;  /* 0x000c2c0901007387 */ /* 0x010fe80000100800 */
[----:B------:R-:W-:Y:S04]  /*5520*/  STL [R1+0xc28], R8 ;  /* 0x000c280801007387 */ /* 0x000fe80000100800 */
[----:B------:R1:W-:Y:S04]  /*5530*/  STL [R1+0xc24], R7 ;  /* 0x000c240701007387 */ /* 0x0003e80000100800 */
[----:B------:R2:W-:Y:S04]  /*5540*/  STL [R1+0xc20], R6 ;  /* 0x000c200601007387 */ /* 0x0005e80000100800 */
[----:B------:R3:W-:Y:S04]  /*5550*/  STL [R1+0xc1c], R3 ;  /* 0x000c1c0301007387 */ /* 0x0007e80000100800 */
[----:B------:R4:W-:Y:S04]  /*5560*/  STL [R1+0xc18], R2 ;  /* 0x000c180201007387 */ /* 0x0009e80000100800 */
[----:B------:R-:W5:Y:S04]  /*5570*/  LDG.E R219, desc[UR6][R250.64+0x3ec] ;  /* 0x0003ec06fadb7981 */ /* 0x000f68000c1e1900 */
[----:B0-----:R-:W5:Y:S04]  /*5580*/  LDG.E R0, desc[UR6][R250.64+0x3e4] ;  /* 0x0003e406fa007981 */ /* 0x001f68000c1e1900 */
[----:B-1----:R-:W5:Y:S04]  /*5590*/  LDG.E R7, desc[UR6][R250.64+0xc4] ;  /* 0x0000c406fa077981 */ /* 0x002f68000c1e1900 */
        /* <DEDUP_REMOVED lines=23> */
[----:B---3--:R-:W3:Y:S04]  /*5710*/  LDG.E R3, desc[UR6][R250.64+0x12c] ;  /* 0x00012c06fa037981 */ /* 0x008ee8000c1e1900 */
[----:B----4-:R-:W3:Y:S04]  /*5720*/  LDG.E R2, desc[UR6][R250.64+0x128] ;  /* 0x00012806fa027981 */ /* 0x010ee8000c1e1900 */
[----:B------:R-:W4:Y:S04]  /*5730*/  LDG.E R28, desc[UR6][R250.64+0x130] ;  /* 0x00013006fa1c7981 */ /* 0x000f28000c1e1900 */
[----:B------:R-:W4:Y:S04]  /*5740*/  LDG.E R30, desc[UR6][R250.64+0x138] ;  /* 0x00013806fa1e7981 */ /* 0x000f28000c1e1900 */
[----:B------:R-:W2:Y:S04]  /*5750*/  LDG.E R221, desc[UR6][R250.64+0x3e8] ;  /* 0x0003e806fadd7981 */ /* 0x000ea8000c1e1900 */
[----:B------:R-:W3:Y:S04]  /*5760*/  LDG.E R222, desc[UR6][R250.64+0x3f0] ;  /* 0x0003f006fade7981 */ /* 0x000ee8000c1e1900 */
        /* <DEDUP_REMOVED lines=9> */
[----:B------:R0:W5:Y:S04]  /*5800*/  LDG.E R242, desc[UR6][R250.64+0x440] ;  /* 0x00044006faf27981 */ /* 0x000168000c1e1900 */
[----:B------:R-:W-:Y:S01]  /*5810*/  STL.64 [R1], R206 ;  /* 0x000000ce01007387 */ /* 0x000fe20000100a00 */
[----:B0-----:R-:W-:-:S03]  /*5820*/  MOV R251, R217 ;  /* 0x000000d900fb7202 */ /* 0x001fc60000000f00 */
[----:B------:R-:W4:Y:S04]  /*5830*/  LDL.LU R217, [R1+0x1460] ;  /* 0x0014600001d97983 */ /* 0x000f280000300800 */
[----:B------:R0:W-:Y:S02]  /*5840*/  STL.64 [R1+0x18], R212 ;  /* 0x000018d401007387 */ /* 0x0001e40000100a00 */
[----:B0-----:R-:W-:Y:S02]  /*5850*/  MOV R212, R246 ;  /* 0x000000f600d47202 */ /* 0x001fe40000000f00 */
[----:B------:R-:W-:Y:S01]  /*5860*/  MOV R213, R247 ;  /* 0x000000f700d57202 */ /* 0x000fe20000000f00 */
[----:B------:R-:W2:Y:S04]  /*5870*/  LDL.LU R246, [R1+0x145c] ;  /* 0x00145c0001f67983 */ /* 0x000ea80000300800 */
[----:B------:R-:W2:Y:S01]  /*5880*/  LDL.LU R247, [R1+0x1458] ;  /* 0x0014580001f77983 */ /* 0x000ea20000300800 */
[----:B------:R-:W-:-:S03]  /*5890*/  MOV R250, R215 ;  /* 0x000000d700fa7202 */ /* 0x000fc60000000f00 */
[----:B------:R-:W3:Y:S04]  /*58a0*/  LDL.LU R215, [R1+0x1464] ;  /* 0x0014640001d77983 */ /* 0x000ee80000300800 */
[----:B----4-:R5:W-:Y:S02]  /*58b0*/  STL.64 [R1+0x28], R216 ;  /* 0x000028d801007387 */ /* 0x010be40000100a00 */
[----:B-----5:R-:W-:Y:S02]  /*58c0*/  MOV R216, R242 ;  /* 0x000000f200d87202 */ /* 0x020fe40000000f00 */
[----:B------:R-:W-:Y:S01]  /*58d0*/  MOV R217, R243 ;  /* 0x000000f300d97202 */ /* 0x000fe20000000f00 */
[----:B------:R-:W4:Y:S04]  /*58e0*/  LDL.LU R242, [R1+0x144c] ;  /* 0x00144c0001f27983 */ /* 0x000f280000300800 */
[----:B------:R-:W4:Y:S04]  /*58f0*/  LDL.LU R243, [R1+0x1448] ;  /* 0x0014480001f37983 */ /* 0x000f280000300800 */
[----:B--2---:R3:W-:Y:S02]  /*5900*/  STL.64 [R1+0x30], R246 ;  /* 0x000030f601007387 */ /* 0x0047e40000100a00 */
[----:B---3--:R-:W-:-:S02]  /*5910*/  MOV R246, R240 ;  /* 0x000000f000f67202 */ /* 0x008fc40000000f00 */
[----:B------:R-:W-:Y:S01]  /*5920*/  MOV R247, R241 ;  /* 0x000000f100f77202 */ /* 0x000fe20000000f00 */
[----:B------:R-:W2:Y:S04]  /*5930*/  LDL.LU R240, [R1+0x1444] ;  /* 0x0014440001f07983 */ /* 0x000ea80000300800 */
[----:B------:R-:W2:Y:S04]  /*5940*/  LDL.LU R241, [R1+0x1440] ;  /* 0x0014400001f17983 */ /* 0x000ea80000300800 */
[----:B------:R0:W-:Y:S02]  /*5950*/  STL.64 [R1+0x20], R214 ;  /* 0x000020d601007387 */ /* 0x0001e40000100a00 */
[----:B0-----:R-:W-:-:S02]  /*5960*/  MOV R214, R244 ;  /* 0x000000f400d67202 */ /* 0x001fc40000000f00 */
[----:B------:R-:W-:Y:S01]  /*5970*/  MOV R215, R245 ;  /* 0x000000f500d77202 */ /* 0x000fe20000000f00 */
[----:B------:R-:W3:Y:S04]  /*5980*/  LDL.LU R244, [R1+0x1454] ;  /* 0x0014540001f47983 */ /* 0x000ee80000300800 */
[----:B------:R-:W3:Y:S04]  /*5990*/  LDL.LU R245, [R1+0x1450] ;  /* 0x0014500001f57983 */ /* 0x000ee80000300800 */
[----:B----4-:R0:W-:Y:S02]  /*59a0*/  STL.64 [R1+0x40], R242 ;  /* 0x000040f201007387 */ /* 0x0101e40000100a00 */
[----:B0-----:R-:W-:-:S02]  /*59b0*/  MOV R242, R236 ;  /* 0x000000ec00f27202 */ /* 0x001fc40000000f00 */
[----:B------:R-:W-:Y:S01]  /*59c0*/  MOV R243, R237 ;  /* 0x000000ed00f37202 */ /* 0x000fe20000000f00 */
[----:B------:R-:W4:Y:S04]  /*59d0*/  LDL.LU R236, [R1+0x1434] ;  /* 0x0014340001ec7983 */ /* 0x000f280000300800 */
[----:B------:R-:W4:Y:S04]  /*59e0*/  LDL.LU R237, [R1+0x1430] ;  /* 0x0014300001ed7983 */ /* 0x000f280000300800 */
[----:B--2---:R0:W-:Y:S02]  /*59f0*/  STL.64 [R1+0x48], R240 ;  /* 0x000048f001007387 */ /* 0x0041e40000100a00 */
[----:B0-----:R-:W-:-:S02]  /*5a00*/  MOV R240, R234 ;  /* 0x000000ea00f07202 */ /* 0x001fc40000000f00 */
[----:B------:R-:W-:Y:S01]  /*5a10*/  MOV R241, R235 ;  /* 0x000000eb00f17202 */ /* 0x000fe20000000f00 */
[----:B------:R-:W2:Y:S04]  /*5a20*/  LDL.LU R234, [R1+0x142c] ;  /* 0x00142c0001ea7983 */ /* 0x000ea80000300800 */
[----:B------:R-:W2:Y:S04]  /*5a30*/  LDL.LU R235, [R1+0x1428] ;  /* 0x0014280001eb7983 */ /* 0x000ea80000300800 */
[----:B---3--:R0:W-:Y:S02]  /*5a40*/  STL.64 [R1+0x38], R244 ;  /* 0x000038f401007387 */ /* 0x0081e40000100a00 */
        /* <DEDUP_REMOVED lines=36> */
[----:B------:R-:W4:Y:S01]  /*5c90*/  LDL.LU R252, [R1+0x13ec] ;  /* 0x0013ec0001fc7983 */ /* 0x000f220000300800 */
[----:B------:R-:W-:-:S03]  /*5ca0*/  MOV R225, R0 ;  /* 0x0000000000e17202 */ /* 0x000fc60000000f00 */
[----:B------:R-:W5:Y:S04]  /*5cb0*/  LDL.LU R0, [R1+0x13e8] ;  /* 0x0013e80001007983 */ /* 0x000f680000300800 */
[----:B--2---:R0:W-:Y:S02]  /*5cc0*/  STL.64 [R1+0x90], R222 ;  /* 0x000090de01007387 */ /* 0x0041e40000100a00 */
[----:B0-----:R-:W-:Y:S02]  /*5cd0*/  MOV R223, R249 ;  /* 0x000000f900df7202 */ /* 0x001fe40000000f00 */
[----:B------:R-:W2:Y:S01]  /*5ce0*/  LDL.LU R249, [R1+0x13e0] ;  /* 0x0013e00001f97983 */ /* 0x000ea20000300800 */
[----:B------:R-:W-:-:S03]  /*5cf0*/  MOV R222, R248 ;  /* 0x000000f800de7202 */ /* 0x000fc60000000f00 */
[----:B------:R-:W2:Y:S04]  /*5d00*/  LDL.LU R248, [R1+0x13e4] ;  /* 0x0013e40001f87983 */ /* 0x000ea80000300800 */
[----:B---3--:R0:W-:Y:S02]  /*5d10*/  STL.64 [R1+0x80], R226 ;  /* 0x000080e201007387 */ /* 0x0081e40000100a00 */
[----:B0-----:R-:W-:Y:S02]  /*5d20*/  MOV R226, R221 ;  /* 0x000000dd00e27202 */ /* 0x001fe40000000f00 */
[----:B------:R-:W3:Y:S01]  /*5d30*/  LDL.LU R221, [R1+0x13f4] ;  /* 0x0013f40001dd7983 */ /* 0x000ee20000300800 */
[----:B------:R-:W-:-:S03]  /*5d40*/  MOV R227, R219 ;  /* 0x000000db00e37202 */ /* 0x000fc60000000f00 */
[----:B------:R-:W3:Y:S01]  /*5d50*/  LDL.LU R219, [R1+0x13f0] ;  /* 0x0013f00001db7983 */ /* 0x000ee20000300800 */
[----:B------:R-:W-:-:S03]  /*5d60*/  USHF.R.S32.HI UR4, URZ, 0x1f, UR4 ;  /* 0x0000001fff047899 */ /* 0x000fc60008011404 */
[----:B------:R-:W-:Y:S04]  /*5d70*/  STL.64 [R1+0xa8], R40 ;  /* 0x0000a82801007387 */ /* 0x000fe80000100a00 */
        /* <DEDUP_REMOVED lines=17> */
[----:B------:R0:W-:Y:S04]  /*5e90*/  STL.64 [R1+0x128], R2 ;  /* 0x0001280201007387 */ /* 0x0001e80000100a00 */
[----:B------:R-:W-:Y:S04]  /*5ea0*/  STL.64 [R1+0x130], R28 ;  /* 0x0001301c01007387 */ /* 0x000fe80000100a00 */
[----:B------:R-:W-:Y:S04]  /*5eb0*/  STL.64 [R1+0x138], R30 ;  /* 0x0001381e01007387 */ /* 0x000fe80000100a00 */
[----:B0-----:R-:W3:Y:S04]  /*5ec0*/  LDL.LU R2, [R1+0xc58] ;  /* 0x000c580001027983 */ /* 0x001ee80000300800 */
[----:B------:R-:W3:Y:S04]  /*5ed0*/  LDL.LU R3, [R1+0xc5c] ;  /* 0x000c5c0001037983 */ /* 0x000ee80000300800 */
        /* <DEDUP_REMOVED lines=12> */
[----:B------:R1:W-:Y:S04]  /*5fa0*/  STL.64 [R1+0x440], R216 ;  /* 0x000440d801007387 */ /* 0x0003e80000100a00 */
[----:B------:R1:W-:Y:S04]  /*5fb0*/  STL.64 [R1+0x450], R212 ;  /* 0x000450d401007387 */ /* 0x0003e80000100a00 */
[----:B0-----:R-:W3:Y:S04]  /*5fc0*/  LDL.LU R244, [R1+0xce0] ;  /* 0x000ce00001f47983 */ /* 0x001ee80000300800 */
[----:B-1----:R-:W3:Y:S04]  /*5fd0*/  LDL.LU R216, [R1+0xcf0] ;  /* 0x000cf00001d87983 */ /* 0x002ee80000300800 */
[----:B------:R-:W3:Y:S04]  /*5fe0*/  LDL.LU R212, [R1+0xd00] ;  /* 0x000d000001d47983 */ /* 0x000ee80000300800 */
        /* <DEDUP_REMOVED lines=21> */
[----:B------:R-:W3:Y:S01]  /*6140*/  LDL.LU R50, [R1+0xc18] ;  /* 0x000c180001327983 */ /* 0x000ee20000300800 */
[----:B----4-:R-:W-:Y:S01]  /*6150*/  IMAD R252, R252, UR5, RZ ;  /* 0x00000005fcfc7c24 */ /* 0x010fe2000f8e02ff */
[----:B------:R-:W0:Y:S02]  /*6160*/  LDCU UR5, c[0x0][0x3a0] ;  /* 0x00007400ff0577ac */ /* 0x000e240008000800 */
[----:B------:R-:W4:Y:S01]  /*6170*/  LDL.LU R51, [R1+0xc1c] ;  /* 0x000c1c0001337983 */ /* 0x000f220000300800 */
[----:B-----5:R-:W-:-:S02]  /*6180*/  IMAD R252, R0, UR4, R252 ;  /* 0x0000000400fc7c24 */ /* 0x020fc4000f8e02fc */
[----:B------:R-:W-:Y:S01]  /*6190*/  IMAD.WIDE.U32 R206, R0, UR10, RZ ;  /* 0x0000000a00ce7c25 */ /* 0x000fe2000f8e00ff */
[----:B------:R-:W5:Y:S04]  /*61a0*/  LDL.LU R46, [R1+0xc28] ;  /* 0x000c2800012e7983 */ /* 0x000f680000300800 */
[----:B------:R-:W-:Y:S01]  /*61b0*/  IADD3 R207, PT, PT, R207, R252, RZ ;  /* 0x000000fccfcf7210 */ /* 0x000fe20007ffe0ff */
[----:B------:R-:W5:Y:S03]  /*61c0*/  LDL.LU R47, [R1+0xc2c] ;  /* 0x000c2c00012f7983 */ /* 0x000f660000300800 */
[----:B------:R-:W1:Y:S01]  /*61d0*/  I2F.U64 R206, R206 ;  /* 0x000000ce00ce7312 */ /* 0x000e620000301000 */
[----:B------:R-:W5:Y:S04]  /*61e0*/  LDL.LU R42, [R1+0xc38] ;  /* 0x000c3800012a7983 */ /* 0x000f680000300800 */
[----:B------:R-:W5:Y:S01]  /*61f0*/  LDL.LU R43, [R1+0xc3c] ;  /* 0x000c3c00012b7983 */ /* 0x000f620000300800 */
[----:B--2---:R-:W-:-:S03]  /*6200*/  IMAD R0, R249, UR9, RZ ;  /* 0x00000009f9007c24 */ /* 0x004fc6000f8e02ff */
[----:B------:R-:W2:Y:S01]  /*6210*/  LDL.LU R30, [R1+0xc48] ;  /* 0x000c4800011e7983 */ /* 0x000ea20000300800 */
[----:B------:R-:W-:-:S03]  /*6220*/  IMAD R0, R248, UR4, R0 ;  /* 0x00000004f8007c24 */ /* 0x000fc6000f8e0200 */
[----:B------:R-:W2:Y:S01]  /*6230*/  LDL.LU R31, [R1+0xc4c] ;  /* 0x000c4c00011f7983 */ /* 0x000ea20000300800 */
[----:B------:R-:W-:-:S05]  /*6240*/  IMAD.WIDE.U32 R248, R248, UR8, RZ ;  /* 0x00000008f8f87c25 */ /* 0x000fca000f8e00ff */
[----:B------:R-:W-:-:S04]  /*6250*/  IADD3 R249, PT, PT, R249, R0, RZ ;  /* 0x00000000f9f97210 */ /* 0x000fc80007ffe0ff */
[----:B------:R0:W1:Y:S02]  /*6260*/  I2F.U64 R248, R248 ;  /* 0x000000f800f87312 */ /* 0x0000640000301000 */
[----:B0-----:R-:W-:-:S04]  /*6270*/  I2FP.F32.S32 R249, UR5 ;  /* 0x0000000500f97c45 */ /* 0x001fc80008201400 */
[----:B------:R-:W-:Y:S01]  /*6280*/  LOP3.LUT R0, RZ, 0x80000000, R249, 0xb8, !PT ;  /* 0x80000000ff007812 */ /* 0x000fe200078eb8f9 */
[----:B-1----:R-:W-:-:S04]  /*6290*/  FFMA R41, R249, 0.0625, R206 ;  /* 0x3d800000f9297823 */ /* 0x002fc800000000ce */
[----:B------:R-:W0:Y:S01]  /*62a0*/  F2I.TRUNC.NTZ R4, R41 ;  /* 0x0000002900047305 */ /* 0x000e22000020f100 */
[----:B------:R-:W-:-:S07]  /*62b0*/  FADD R40, R206, R0 ;  /* 0x00000000ce287221 */ /* 0x000fce0000000000 */
[----:B------:R-:W1:Y:S01]  /*62c0*/  F2I.TRUNC.NTZ R0, R40 ;  /* 0x0000002800007305 */ /* 0x000e62000020f100 */
[----:B------:R-:W-:Y:S01]  /*62d0*/  FFMA R38, R249, 0.1875, R206 ;  /* 0x3e400000f9267823 */ /* 0x000fe200000000ce */
[----:B0-----:R-:W-:-:S06]  /*62e0*/  I2FP.F32.S32 R16, R4 ;  /* 0x0000000400107245 */ /* 0x001fcc0000201400 */
[----:B------:R-:W0:Y:S01]  /*62f0*/  F2I.TRUNC.NTZ R6, R38 ;  /* 0x0000002600067305 */ /* 0x000e22000020f100 */
[C-C-:B------:R-:W-:Y:S01]  /*6300*/  FFMA R37, R249.reuse, 0.25, R206.reuse ;  /* 0x3e800000f9257823 */ /* 0x140fe200000000ce */
[C-C-:B------:R-:W-:Y:S01]  /*6310*/  FFMA R36, R249.reuse, 0.3125, R206.reuse ;  /* 0x3ea00000f9247823 */ /* 0x140fe200000000ce */
[----:B------:R-:W-:Y:S01]  /*6320*/  FFMA R26, R249, 0.5625, R206 ;  /* 0x3f100000f91a7823 */ /* 0x000fe200000000ce */
[----:B------:R-:W-:Y:S01]  /*6330*/  FADD R16, R41, -R16 ;  /* 0x8000001029107221 */ /* 0x000fe20000000000 */
[C-C-:B------:R-:W-:Y:S01]  /*6340*/  FFMA R41, R249.reuse, 0.75, R206.reuse ;  /* 0x3f400000f9297823 */ /* 0x140fe200000000ce */
[----:B-1----:R-:W-:Y:S02]  /*6350*/  I2FP.F32.S32 R15, R0 ;  /* 0x00000000000f7245 */ /* 0x002fe40000201400 */
[----:B------:R-:W1:Y:S01]  /*6360*/  F2I.TRUNC.NTZ R7, R37 ;  /* 0x0000002500077305 */ /* 0x000e62000020f100 */
[C-C-:B------:R-:W-:Y:S01]  /*6370*/  FFMA R39, R249.reuse, 0.125, R206.reuse ;  /* 0x3e000000f9277823 */ /* 0x140fe200000000ce */
[C-C-:B------:R-:W-:Y:S01]  /*6380*/  FFMA R208, R249.reuse, 0.375, R206.reuse ;  /* 0x3ec00000f9d07823 */ /* 0x140fe200000000ce */
[C-C-:B------:R-:W-:Y:S01]  /*6390*/  FFMA R207, R249.reuse, 0.4375, R206.reuse ;  /* 0x3ee00000f9cf7823 */ /* 0x140fe200000000ce */
[----:B------:R-:W-:Y:S01]  /*63a0*/  FADD R15, R40, -R15 ;  /* 0x8000000f280f7221 */ /* 0x000fe20000000000 */
[C-C-:B------:R-:W-:Y:S01]  /*63b0*/  FFMA R210, R249.reuse, 0.5, R206.reuse ;  /* 0x3f000000f9d27823 */ /* 0x140fe200000000ce */
[C-C-:B------:R-:W-:Y:S01]  /*63c0*/  FFMA R211, R249.reuse, 0.625, R206.reuse ;  /* 0x3f200000f9d37823 */ /* 0x140fe200000000ce */
[C-C-:B------:R-:W-:Y:S01]  /*63d0*/  FFMA R209, R249.reuse, 0.6875, R206.reuse ;  /* 0x3f300000f9d17823 */ /* 0x140fe200000000ce */
[----:B------:R-:W1:Y:S01]  /*63e0*/  F2I.TRUNC.NTZ R8, R36 ;  /* 0x0000002400087305 */ /* 0x000e62000020f100 */
[C-C-:B------:R-:W-:Y:S01]  /*63f0*/  FFMA R40, R249.reuse, 0.8125, R206.reuse ;  /* 0x3f500000f9287823 */ /* 0x140fe200000000ce */
[C-C-:B------:R-:W-:Y:S01]  /*6400*/  FFMA R27, R249.reuse, 0.875, R206.reuse ;  /* 0x3f600000f91b7823 */ /* 0x140fe200000000ce */
[----:B------:R-:W-:-:S05]  /*6410*/  FFMA R206, R249, 0.9375, R206 ;  /* 0x3f700000f9ce7823 */ /* 0x000fca00000000ce */
[----:B------:R-:W1:Y:S08]  /*6420*/  F2I.TRUNC.NTZ R12, R26 ;  /* 0x0000001a000c7305 */ /* 0x000e70000020f100 */
[----:B------:R-:W1:Y:S01]  /*6430*/  F2I.TRUNC.NTZ R17, R41 ;  /* 0x0000002900117305 */ /* 0x000e62000020f100 */
[----:B0-----:R-:W-:-:S07]  /*6440*/  I2FP.F32.S32 R19, R6 ;  /* 0x0000000600137245 */ /* 0x001fce0000201400 */
[----:B------:R-:W0:Y:S08]  /*6450*/  F2I.TRUNC.NTZ R9, R208 ;  /* 0x000000d000097305 */ /* 0x000e30000020f100 */
[----:B------:R-:W0:Y:S08]  /*6460*/  F2I.TRUNC.NTZ R10, R207 ;  /* 0x000000cf000a7305 */ /* 0x000e30000020f100 */
[----:B------:R-:W0:Y:S08]  /*6470*/  F2I.TRUNC.NTZ R11, R210 ;  /* 0x000000d2000b7305 */ /* 0x000e30000020f100 */
[----:B------:R-:W0:Y:S08]  /*6480*/  F2I.TRUNC.NTZ R13, R211 ;  /* 0x000000d3000d7305 */ /* 0x000e30000020f100 */
[----:B------:R-:W0:Y:S08]  /*6490*/  F2I.TRUNC.NTZ R14, R209 ;  /* 0x000000d1000e7305 */ /* 0x000e30000020f100 */
[----:B------:R-:W3:Y:S01]  /*64a0*/  F2I.TRUNC.NTZ R25, R206 ;  /* 0x000000ce00197305 */ /* 0x000ee2000020f100 */
[----:B------:R-:W-:Y:S01]  /*64b0*/  FADD R19, R38, -R19 ;  /* 0x8000001326137221 */ /* 0x000fe20000000000 */
[----:B-1----:R-:W-:-:S02]  /*64c0*/  I2FP.F32.S32 R20, R7 ;  /* 0x0000000700147245 */ /* 0x002fc40000201400 */
[----:B------:R-:W-:Y:S02]  /*64d0*/  I2FP.F32.S32 R21, R8 ;  /* 0x0000000800157245 */ /* 0x000fe40000201400 */
[----:B------:R-:W-:Y:S02]  /*64e0*/  I2FP.F32.S32 R24, R12 ;  /* 0x0000000c00187245 */ /* 0x000fe40000201400 */
[----:B------:R-:W-:Y:S01]  /*64f0*/  I2FP.F32.S32 R38, R17 ;  /* 0x0000001100267245 */ /* 0x000fe20000201400 */
[----:B------:R-:W-:Y:S01]  /*6500*/  FADD R20, R37, -R20 ;  /* 0x8000001425147221 */ /* 0x000fe20000000000 */
[----:B------:R-:W-:Y:S01]  /*6510*/  FADD R21, R36, -R21 ;  /* 0x8000001524157221 */ /* 0x000fe20000000000 */
[----:B------:R-:W-:Y:S01]  /*6520*/  FADD R24, R26, -R24 ;  /* 0x800000181a187221 */ /* 0x000fe20000000000 */
[----:B0-----:R-:W-:Y:S01]  /*6530*/  I2FP.F32.S32 R35, R9 ;  /* 0x0000000900237245 */ /* 0x001fe20000201400 */
[----:B------:R-:W-:Y:S01]  /*6540*/  FADD R38, R41, -R38 ;  /* 0x8000002629267221 */ /* 0x000fe20000000000 */
[----:B------:R-:W-:-:S02]  /*6550*/  I2FP.F32.S32 R36, R10 ;  /* 0x0000000a00247245 */ /* 0x000fc40000201400 */
[----:B------:R-:W-:Y:S02]  /*6560*/  I2FP.F32.S32 R23, R11 ;  /* 0x0000000b00177245 */ /* 0x000fe40000201400 */
[----:B------:R-:W-:Y:S02]  /*6570*/  I2FP.F32.S32 R26, R13 ;  /* 0x0000000d001a7245 */ /* 0x000fe40000201400 */
[----:B------:R-:W-:Y:S02]  /*6580*/  I2FP.F32.S32 R37, R14 ;  /* 0x0000000e00257245 */ /* 0x000fe40000201400 */
[----:B---3--:R-:W-:Y:S01]  /*6590*/  I2FP.F32.S32 R41, R25 ;  /* 0x0000001900297245 */ /* 0x008fe20000201400 */
[----:B------:R0:W-:Y:S01]  /*65a0*/  STL.64 [R1+0x98], R220 ;  /* 0x000098dc01007387 */ /* 0x0001e20000100a00 */
[----:B------:R-:W-:Y:S01]  /*65b0*/  FADD R35, R208, -R35 ;  /* 0x80000023d0237221 */ /* 0x000fe20000000000 */
[----:B------:R-:W-:Y:S01]  /*65c0*/  FADD R36, R207, -R36 ;  /* 0x80000024cf247221 */ /* 0x000fe20000000000 */
[----:B------:R-:W-:Y:S01]  /*65d0*/  FADD R23, R210, -R23 ;  /* 0x80000017d2177221 */ /* 0x000fe20000000000 */
[----:B------:R-:W-:Y:S01]  /*65e0*/  FADD R26, R211, -R26 ;  /* 0x8000001ad31a7221 */ /* 0x000fe20000000000 */
[----:B------:R-:W-:Y:S01]  /*65f0*/  FADD R37, R209, -R37 ;  /* 0x80000025d1257221 */ /* 0x000fe20000000000 */
[----:B------:R-:W-:Y:S01]  /*6600*/  FADD R41, R206, -R41 ;  /* 0x80000029ce297221 */ /* 0x000fe20000000000 */
[----:B------:R-:W3:Y:S04]  /*6610*/  LDL.LU R210, [R1+0xc70] ;  /* 0x000c700001d27983 */ /* 0x000ee80000300800 */
[----:B------:R-:W3:Y:S04]  /*6620*/  LDL.LU R211, [R1+0xc74] ;  /* 0x000c740001d37983 */ /* 0x000ee80000300800 */
[----:B0-----:R-:W3:Y:S04]  /*6630*/  LDL.LU R220, [R1+0xc80] ;  /* 0x000c800001dc7983 */ /* 0x001ee80000300800 */
[----:B------:R-:W3:Y:S04]  /*6640*/  LDL.LU R221, [R1+0xc84] ;  /* 0x000c840001dd7983 */ /* 0x000ee80000300800 */
[----:B------:R-:W3:Y:S04]  /*6650*/  LDL.LU R206, [R1+0xc60] ;  /* 0x000c600001ce7983 */ /* 0x000ee80000300800 */
[----:B------:R-:W3:Y:S04]  /*6660*/  LDL.LU R207, [R1+0xc64] ;  /* 0x000c640001cf7983 */ /* 0x000ee80000300800 */
[----:B------:R-:W3:Y:S04]  /*6670*/  LDL.LU R208, [R1+0xc68] ;  /* 0x000c680001d07983 */ /* 0x000ee80000300800 */
[----:B------:R-:W3:Y:S04]  /*6680*/  LDL.LU R209, [R1+0xc6c] ;  /* 0x000c6c0001d17983 */ /* 0x000ee80000300800 */
[----:B------:R0:W-:Y:S04]  /*6690*/  STL.64 [R1+0xa0], R218 ;  /* 0x0000a0da01007387 */ /* 0x0001e80000100a00 */
        /* <DEDUP_REMOVED lines=8> */
[----:B0-----:R-:W3:Y:S04]  /*6720*/  LDL.LU R218, [R1+0xc78] ;  /* 0x000c780001da7983 */ /* 0x001ee80000300800 */
[----:B------:R-:W3:Y:S04]  /*6730*/  LDL.LU R219, [R1+0xc7c] ;  /* 0x000c7c0001db7983 */ /* 0x000ee80000300800 */
        /* <DEDUP_REMOVED lines=12> */
[----:B------:R0:W-:Y:S04]  /*6800*/  STL.64 [R1+0x458], R250 ;  /* 0x000458fa01007387 */ /* 0x0001e80000100a00 */
[----:B----4-:R-:W4:Y:S04]  /*6810*/  LDL.LU R246, [R1+0xce8] ;  /* 0x000ce80001f67983 */ /* 0x010f280000300800 */
[----:B------:R-:W4:Y:S04]  /*6820*/  LDL.LU R247, [R1+0xcec] ;  /* 0x000cec0001f77983 */ /* 0x000f280000300800 */
[----:B------:R-:W4:Y:S04]  /*6830*/  LDL.LU R214, [R1+0xcf8] ;  /* 0x000cf80001d67983 */ /* 0x000f280000300800 */
[----:B------:R-:W4:Y:S04]  /*6840*/  LDL.LU R215, [R1+0xcfc] ;  /* 0x000cfc0001d77983 */ /* 0x000f280000300800 */
[----:B0-----:R-:W4:Y:S04]  /*6850*/  LDL.LU R250, [R1+0xd08] ;  /* 0x000d080001fa7983 */ /* 0x001f280000300800 */
[----:B------:R-:W4:Y:S04]  /*6860*/  LDL.LU R251, [R1+0xd0c] ;  /* 0x000d0c0001fb7983 */ /* 0x000f280000300800 */
[----:B------:R0:W-:Y:S04]  /*6870*/  STL.64 [R1+0x4a0], R2 ;  /* 0x0004a00201007387 */ /* 0x0001e80000100a00 */
[----:B------:R-:W-:Y:S04]  /*6880*/  STL.64 [R1+0x460], R50 ;  /* 0x0004603201007387 */ /* 0x000fe80000100a00 */
[----:B------:R-:W-:Y:S04]  /*6890*/  STL.64 [R1+0x468], R48 ;  /* 0x0004683001007387 */ /* 0x000fe80000100a00 */
[----:B0-----:R-:W4:Y:S04]  /*68a0*/  LDL.LU R2, [R1+0xd50] ;  /* 0x000d500001027983 */ /* 0x001f280000300800 */
[----:B------:R-:W4:Y:S04]  /*68b0*/  LDL.LU R3, [R1+0xd54] ;  /* 0x000d540001037983 */ /* 0x000f280000300800 */
[----:B-----5:R-:W-:Y:S04]  /*68c0*/  STL.64 [R1+0x470], R46 ;  /* 0x0004702e01007387 */ /* 0x020fe80000100a00 */
[----:B------:R-:W-:Y:S04]  /*68d0*/  STL.64 [R1+0x478], R44 ;  /* 0x0004782c01007387 */ /* 0x000fe80000100a00 */
[----:B------:R-:W-:Y:S04]  /*68e0*/  STL.64 [R1+0x480], R42 ;  /* 0x0004802a01007387 */ /* 0x000fe80000100a00 */
[----:B------:R-:W-:Y:S04]  /*68f0*/  STL.64 [R1+0x488], R32 ;  /* 0x0004882001007387 */ /* 0x000fe80000100a00 */
[----:B--2---:R-:W-:Y:S04]  /*6900*/  STL.64 [R1+0x490], R30 ;  /* 0x0004901e01007387 */ /* 0x004fe80000100a00 */
        /* <DEDUP_REMOVED lines=9> */
[----:B0-----:R-:W5:Y:S04]  /*69a0*/  LDL.LU R244, [R1+0xdd8] ;  /* 0x000dd80001f47983 */ /* 0x001f680000300800 */
[----:B-1----:R-:W5:Y:S04]  /*69b0*/  LDL.LU R216, [R1+0xde8] ;  /* 0x000de80001d87983 */ /* 0x002f680000300800 */
[----:B--2---:R-:W2:Y:S04]  /*69c0*/  LDL.LU R212, [R1+0xdf8] ;  /* 0x000df80001d47983 */ /* 0x004ea80000300800 */
[----:B------:R-:W2:Y:S04]  /*69d0*/  LDL.LU R213, [R1+0xdfc] ;  /* 0x000dfc0001d57983 */ /* 0x000ea80000300800 */
[----:B------:R-:W5:Y:S04]  /*69e0*/  LDL.LU R217, [R1+0xdec] ;  /* 0x000dec0001d97983 */ /* 0x000f680000300800 */
[----:B------:R-:W2:Y:S04]  /*69f0*/  LDL.LU R245, [R1+0xddc] ;  /* 0x000ddc0001f57983 */ /* 0x000ea80000300800 */
        /* <DEDUP_REMOVED lines=13> */
[----:B---3--:R0:W-:Y:S04]  /*6ad0*/  STL.64 [R1+0x4b8], R210 ;  /* 0x0004b8d201007387 */ /* 0x0081e80000100a00 */
[----:B------:R-:W3:Y:S04]  /*6ae0*/  LDL.LU R33, [R1+0xd3c] ;  /* 0x000d3c0001217983 */ /* 0x000ee80000300800 */
[----:B------:R1:W-:Y:S04]  /*6af0*/  STL.64 [R1+0x4c8], R220 ;  /* 0x0004c8dc01007387 */ /* 0x0003e80000100a00 */
[----:B0-----:R-:W3:Y:S04]  /*6b00*/  LDL.LU R210, [R1+0xd68] ;  /* 0x000d680001d27983 */ /* 0x001ee80000300800 */
[----:B------:R0:W-:Y:S04]  /*6b10*/  STL.64 [R1+0x4a8], R206 ;  /* 0x0004a8ce01007387 */ /* 0x0001e80000100a00 */
[----:B-1----:R-:W3:Y:S04]  /*6b20*/  LDL.LU R220, [R1+0xd78] ;  /* 0x000d780001dc7983 */ /* 0x002ee80000300800 */
[----:B------:R1:W-:Y:S04]  /*6b30*/  STL.64 [R1+0x4b0], R208 ;  /* 0x0004b0d001007387 */ /* 0x0003e80000100a00 */
        /* <DEDUP_REMOVED lines=16> */
[----:B-1----:R-:W3:Y:S04]  /*6c40*/  LDL.LU R208, [R1+0xd60] ;  /* 0x000d600001d07983 */ /* 0x002ee80000300800 */
        /* <DEDUP_REMOVED lines=8> */
[----:B----4-:R4:W-:Y:S04]  /*6cd0*/  STL.64 [R1+0x530], R246 ;  /* 0x000530f601007387 */ /* 0x0109e80000100a00 */
[----:B0-----:R-:W3:Y:S04]  /*6ce0*/  LDL.LU R218, [R1+0xd70] ;  /* 0x000d700001da7983 */ /* 0x001ee80000300800 */
[----:B------:R0:W-:Y:S04]  /*6cf0*/  STL.64 [R1+0x540], R214 ;  /* 0x000540d601007387 */ /* 0x0001e80000100a00 */
        /* <DEDUP_REMOVED lines=16> */
[----:B0-----:R-:W4:Y:S04]  /*6e00*/  LDL.LU R214, [R1+0xdf0] ;  /* 0x000df00001d67983 */ /* 0x001f280000300800 */
[----:B------:R-:W4:Y:S04]  /*6e10*/  LDL.LU R215, [R1+0xdf4] ;  /* 0x000df40001d77983 */ /* 0x000f280000300800 */
[----:B-1----:R-:W4:Y:S04]  /*6e20*/  LDL.LU R250, [R1+0xe00] ;  /* 0x000e000001fa7983 */ /* 0x002f280000300800 */
[----:B------:R-:W4:Y:S04]  /*6e30*/  LDL.LU R251, [R1+0xe04] ;  /* 0x000e040001fb7983 */ /* 0x000f280000300800 */
[----:B------:R0:W-:Y:S04]  /*6e40*/  STL.64 [R1+0x598], R2 ;  /* 0x0005980201007387 */ /* 0x0001e80000100a00 */
[----:B------:R-:W-:Y:S04]  /*6e50*/  STL.64 [R1+0x170], R52 ;  /* 0x0001703401007387 */ /* 0x000fe80000100a00 */
[----:B0-----:R-:W4:Y:S04]  /*6e60*/  LDL.LU R2, [R1+0xe48] ;  /* 0x000e480001027983 */ /* 0x001f280000300800 */
[----:B------:R-:W4:Y:S04]  /*6e70*/  LDL.LU R3, [R1+0xe4c] ;  /* 0x000e4c0001037983 */ /* 0x000f280000300800 */
[----:B-----5:R0:W-:Y:S04]  /*6e80*/  STL.64 [R1+0x630], R216 ;  /* 0x000630d801007387 */ /* 0x0201e80000100a00 */
[----:B--2---:R-:W-:Y:S04]  /*6e90*/  STL.64 [R1+0x620], R244 ;  /* 0x000620f401007387 */ /* 0x004fe80000100a00 */
[----:B------:R1:W-:Y:S04]  /*6ea0*/  STL.64 [R1+0x640], R212 ;  /* 0x000640d401007387 */ /* 0x0003e80000100a00 */
[----:B------:R2:W-:Y:S04]  /*6eb0*/  STL.64 [R1+0x610], R240 ;  /* 0x000610f001007387 */ /* 0x0005e80000100a00 */
[----:B0-----:R-:W5:Y:S04]  /*6ec0*/  LDL.LU R216, [R1+0xee0] ;  /* 0x000ee00001d87983 */ /* 0x001f680000300800 */
[----:B------:R0:W-:Y:S04]  /*6ed0*/  STL.64 [R1+0x600], R236 ;  /* 0x000600ec01007387 */ /* 0x0001e80000100a00 */
[----:B-1----:R-:W5:Y:S04]  /*6ee0*/  LDL.LU R212, [R1+0xef0] ;  /* 0x000ef00001d47983 */ /* 0x002f680000300800 */
[----:B------:R1:W-:Y:S04]  /*6ef0*/  STL.64 [R1+0x5f0], R232 ;  /* 0x0005f0e801007387 */ /* 0x0003e80000100a00 */
[----:B------:R-:W5:Y:S04]  /*6f00*/  LDL.LU R213, [R1+0xef4] ;  /* 0x000ef40001d57983 */ /* 0x000f680000300800 */
[----:B------:R1:W-:Y:S04]  /*6f10*/  STL.64 [R1+0x5e0], R228 ;  /* 0x0005e0e401007387 */ /* 0x0003e80000100a00 */
[----:B------:R-:W5:Y:S04]  /*6f20*/  LDL.LU R217, [R1+0xee4] ;  /* 0x000ee40001d97983 */ /* 0x000f680000300800 */
[----:B------:R1:W-:Y:S04]  /*6f30*/  STL.64 [R1+0x5d0], R224 ;  /* 0x0005d0e001007387 */ /* 0x0003e80000100a00 */
[----:B------:R-:W5:Y:S04]  /*6f40*/  LDL.LU R244, [R1+0xed0] ;  /* 0x000ed00001f47983 */ /* 0x000f680000300800 */
[----:B------:R-:W-:Y:S04]  /*6f50*/  STL.64 [R1+0x590], R28 ;  /* 0x0005901c01007387 */ /* 0x000fe80000100a00 */
[----:B------:R-:W5:Y:S04]  /*6f60*/  LDL.LU R245, [R1+0xed4] ;  /* 0x000ed40001f57983 */ /* 0x000f680000300800 */
[----:B--2---:R-:W2:Y:S04]  /*6f70*/  LDL.LU R240, [R1+0xec0] ;  /* 0x000ec00001f07983 */ /* 0x004ea80000300800 */
[----:B---3--:R-:W-:Y:S04]  /*6f80*/  STL.64 [R1+0x580], R32 ;  /* 0x0005802001007387 */ /* 0x008fe80000100a00 */
[----:B------:R-:W2:Y:S04]  /*6f90*/  LDL.LU R241, [R1+0xec4] ;  /* 0x000ec40001f17983 */ /* 0x000ea80000300800 */
[----:B0-----:R-:W3:Y:S04]  /*6fa0*/  LDL.LU R236, [R1+0xeb0] ;  /* 0x000eb00001ec7983 */ /* 0x001ee80000300800 */
[----:B------:R-:W3:Y:S04]  /*6fb0*/  LDL.LU R237, [R1+0xeb4] ;  /* 0x000eb40001ed7983 */ /* 0x000ee80000300800 */
[----:B-1----:R-:W5:Y:S04]  /*6fc0*/  LDL.LU R232, [R1+0xea0] ;  /* 0x000ea00001e87983 */ /* 0x002f680000300800 */
[----:B------:R-:W5:Y:S04]  /*6fd0*/  LDL.LU R233, [R1+0xea4] ;  /* 0x000ea40001e97983 */ /* 0x000f680000300800 */
[----:B------:R0:W-:Y:S04]  /*6fe0*/  STL.64 [R1+0x5c0], R220 ;  /* 0x0005c0dc01007387 */ /* 0x0001e80000100a00 */
[----:B------:R1:W-:Y:S04]  /*6ff0*/  STL.64 [R1+0x5b0], R210 ;  /* 0x0005b0d201007387 */ /* 0x0003e80000100a00 */
[----:B------:R-:W2:Y:S04]  /*7000*/  LDL.LU R228, [R1+0xe90] ;  /* 0x000e900001e47983 */ /* 0x000ea80000300800 */
[----:B------:R1:W-:Y:S04]  /*7010*/  STL.64 [R1+0x5a0], R206 ;  /* 0x0005a0ce01007387 */ /* 0x0003e80000100a00 */
[----:B------:R-:W2:Y:S04]  /*7020*/  LDL.LU R229, [R1+0xe94] ;  /* 0x000e940001e57983 */ /* 0x000ea80000300800 */
[----:B------:R1:W-:Y:S04]  /*7030*/  STL.64 [R1+0x570], R44 ;  /* 0x0005702c01007387 */ /* 0x0003e80000100a00 */
[----:B------:R-:W3:Y:S04]  /*7040*/  LDL.LU R224, [R1+0xe80] ;  /* 0x000e800001e07983 */ /* 0x000ee80000300800 */
[----:B------:R1:W-:Y:S04]  /*7050*/  STL.64 [R1+0x560], R48 ;  /* 0x0005603001007387 */ /* 0x0003e80000100a00 */
[----:B------:R-:W3:Y:S04]  /*7060*/  LDL.LU R225, [R1+0xe84] ;  /* 0x000e840001e17983 */ /* 0x000ee80000300800 */
[----:B------:R1:W-:Y:S04]  /*7070*/  STL.64 [R1+0x558], R50 ;  /* 0x0005583201007387 */ /* 0x0003e80000100a00 */
[----:B0-----:R-:W5:Y:S04]  /*7080*/  LDL.LU R220, [R1+0xe70] ;  /* 0x000e700001dc7983 */ /* 0x001f680000300800 */
[----:B------:R0:W-:Y:S04]  /*7090*/  STL.64 [R1+0x568], R46 ;  /* 0x0005682e01007387 */ /* 0x0001e80000100a00 */
[----:B------:R-:W5:Y:S04]  /*70a0*/  LDL.LU R221, [R1+0xe74] ;  /* 0x000e740001dd7983 */ /* 0x000f680000300800 */
[----:B------:R0:W-:Y:S04]  /*70b0*/  STL.64 [R1+0x578], R42 ;  /* 0x0005782a01007387 */ /* 0x0001e80000100a00 */
[----:B-1----:R-:W2:Y:S04]  /*70c0*/  LDL.LU R210, [R1+0xe60] ;  /* 0x000e600001d27983 */ /* 0x002ea80000300800 */
[----:B------:R1:W-:Y:S04]  /*70d0*/  STL.64 [R1+0x588], R30 ;  /* 0x0005881e01007387 */ /* 0x0003e80000100a00 */
[----:B------:R-:W2:Y:S04]  /*70e0*/  LDL.LU R211, [R1+0xe64] ;  /* 0x000e640001d37983 */ /* 0x000ea80000300800 */
[----:B------:R1:W-:Y:S04]  /*70f0*/  STL.64 [R1+0x5a8], R208 ;  /* 0x0005a8d001007387 */ /* 0x0003e80000100a00 */
[----:B------:R-:W3:Y:S04]  /*7100*/  LDL.LU R206, [R1+0xe50] ;  /* 0x000e500001ce7983 */ /* 0x000ee80000300800 */
[----:B------:R-:W3:Y:S04]  /*7110*/  LDL.LU R207, [R1+0xe54] ;  /* 0x000e540001cf7983 */ /* 0x000ee80000300800 */
[----:B------:R-:W5:Y:S04]  /*7120*/  LDL.LU R28, [R1+0xe40] ;  /* 0x000e4000011c7983 */ /* 0x000f680000300800 */
[----:B------:R-:W5:Y:S04]  /*7130*/  LDL.LU R29, [R1+0xe44] ;  /* 0x000e4400011d7983 */ /* 0x000f680000300800 */
[----:B------:R-:W2:Y:S04]  /*7140*/  LDL.LU R32, [R1+0xe30] ;  /* 0x000e300001207983 */ /* 0x000ea80000300800 */
[----:B------:R-:W2:Y:S04]  /*7150*/  LDL.LU R33, [R1+0xe34] ;  /* 0x000e340001217983 */ /* 0x000ea80000300800 */
[----:B------:R-:W3:Y:S04]  /*7160*/  LDL.LU R44, [R1+0xe20] ;  /* 0x000e2000012c7983 */ /* 0x000ee80000300800 */
[----:B------:R-:W3:Y:S04]  /*7170*/  LDL.LU R45, [R1+0xe24] ;  /* 0x000e2400012d7983 */ /* 0x000ee80000300800 */
[----:B------:R-:W5:Y:S04]  /*7180*/  LDL.LU R48, [R1+0xe10] ;  /* 0x000e100001307983 */ /* 0x000f680000300800 */
[----:B------:R-:W5:Y:S04]  /*7190*/  LDL.LU R49, [R1+0xe14] ;  /* 0x000e140001317983 */ /* 0x000f680000300800 */
[----:B------:R-:W2:Y:S04]  /*71a0*/  LDL.LU R50, [R1+0xe08] ;  /* 0x000e080001327983 */ /* 0x000ea80000300800 */
[----:B------:R-:W2:Y:S04]  /*71b0*/  LDL.LU R51, [R1+0xe0c] ;  /* 0x000e0c0001337983 */ /* 0x000ea80000300800 */
[----:B0-----:R-:W3:Y:S04]  /*71c0*/  LDL.LU R46, [R1+0xe18] ;  /* 0x000e1800012e7983 */ /* 0x001ee80000300800 */
[----:B------:R-:W3:Y:S04]  /*71d0*/  LDL.LU R47, [R1+0xe1c] ;  /* 0x000e1c00012f7983 */ /* 0x000ee80000300800 */
[----:B------:R-:W3:Y:S04]  /*71e0*/  LDL.LU R42, [R1+0xe28] ;  /* 0x000e2800012a7983 */ /* 0x000ee80000300800 */
[----:B------:R-:W3:Y:S04]  /*71f0*/  LDL.LU R43, [R1+0xe2c] ;  /* 0x000e2c00012b7983 */ /* 0x000ee80000300800 */
[----:B-1----:R-:W3:Y:S04]  /*7200*/  LDL.LU R30, [R1+0xe38] ;  /* 0x000e3800011e7983 */ /* 0x002ee80000300800 */
        /* <DEDUP_REMOVED lines=86> */
[----:B----4-:R-:W-:Y:S04]  /*7770*/  STL.64 [R1+0x628], R246 ;  /* 0x000628f601007387 */ /* 0x010fe80000100a00 */
        /* <DEDUP_REMOVED lines=20> */
[----:B------:R-:W4:Y:S04]  /*78c0*/  LDL.LU R246, [R1+0xed8] ;  /* 0x000ed80001f67983 */ /* 0x000f280000300800 */
[----:B------:R-:W4:Y:S04]  /*78d0*/  LDL.LU R247, [R1+0xedc] ;  /* 0x000edc0001f77983 */ /* 0x000f280000300800 */
[----:B------:R0:W-:Y:S04]  /*78e0*/  STL.64 [R1+0x690], R2 ;  /* 0x0006900201007387 */ /* 0x0001e80000100a00 */
[----:B--2---:R-:W-:Y:S04]  /*78f0*/  STL.64 [R1+0x650], R50 ;  /* 0x0006503201007387 */ /* 0x004fe80000100a00 */
[----:B0-----:R-:W2:Y:S04]  /*7900*/  LDL.LU R2, [R1+0xf40] ;  /* 0x000f400001027983 */ /* 0x001ea80000300800 */
[----:B------:R-:W2:Y:S04]  /*7910*/  LDL.LU R3, [R1+0xf44] ;  /* 0x000f440001037983 */ /* 0x000ea80000300800 */
[----:B-----5:R-:W-:Y:S04]  /*7920*/  STL.64 [R1+0x658], R48 ;  /* 0x0006583001007387 */ /* 0x020fe80000100a00 */
[----:B---3--:R-:W-:Y:S04]  /*7930*/  STL.64 [R1+0x660], R46 ;  /* 0x0006602e01007387 */ /* 0x008fe80000100a00 */
        /* <DEDUP_REMOVED lines=19> */
[----:B---3--:R-:W3:Y:S04]  /*7a70*/  LDL.LU R212, [R1+0xff0] ;  /* 0x000ff00001d47983 */ /* 0x008ee80000300800 */
[----:B------:R-:W3:Y:S04]  /*7a80*/  LDL.LU R213, [R1+0xff4] ;  /* 0x000ff40001d57983 */ /* 0x000ee80000300800 */
[----:B------:R-:W5:Y:S04]  /*7a90*/  LDL.LU R217, [R1+0xfe4] ;  /* 0x000fe40001d97983 */ /* 0x000f680000300800 */
        /* <DEDUP_REMOVED lines=26> */
[----:B------:R0:W-:Y:S04]  /*7c40*/  STL.64 [R1+0x6b0], R218 ;  /* 0x0006b0da01007387 */ /* 0x0001e80000100a00 */
        /* <DEDUP_REMOVED lines=13> */
[----:B------:R-:W5:Y:S04]  /*7d20*/  LDL.LU R208, [R1+0xf50] ;  /* 0x000f500001d07983 */ /* 0x000f680000300800 */
[----:B------:R-:W5:Y:S04]  /*7d30*/  LDL.LU R209, [R1+0xf54] ;  /* 0x000f540001d17983 */ /* 0x000f680000300800 */
[----:B0-----:R-:W5:Y:S04]  /*7d40*/  LDL.LU R218, [R1+0xf60] ;  /* 0x000f600001da7983 */ /* 0x001f680000300800 */
[----:B------:R-:W5:Y:S04]  /*7d50*/  LDL.LU R219, [R1+0xf64] ;  /* 0x000f640001db7983 */ /* 0x000f680000300800 */
[----:B-1----:R-:W5:Y:S04]  /*7d60*/  LDL.LU R222, [R1+0xf70] ;  /* 0x000f700001de7983 */ /* 0x002f680000300800 */
[----:B------:R-:W5:Y:S04]  /*7d70*/  LDL.LU R223, [R1+0xf74] ;  /* 0x000f740001df7983 */ /* 0x000f680000300800 */
[----:B------:R-:W5:Y:S04]  /*7d80*/  LDL.LU R226, [R1+0xf80] ;  /* 0x000f800001e27983 */ /* 0x000f680000300800 */
[----:B------:R-:W5:Y:S04]  /*7d90*/  LDL.LU R227, [R1+0xf84] ;  /* 0x000f840001e37983 */ /* 0x000f680000300800 */
[----:B------:R-:W5:Y:S04]  /*7da0*/  LDL.LU R230, [R1+0xf98] ;  /* 0x000f980001e67983 */ /* 0x000f680000300800 */
[----:B------:R-:W5:Y:S04]  /*7db0*/  LDL.LU R231, [R1+0xf9c] ;  /* 0x000f9c0001e77983 */ /* 0x000f680000300800 */
[----:B------:R-:W5:Y:S04]  /*7dc0*/  LDL.LU R234, [R1+0xfa8] ;  /* 0x000fa80001ea7983 */ /* 0x000f680000300800 */
[----:B------:R-:W5:Y:S04]  /*7dd0*/  LDL.LU R235, [R1+0xfac] ;  /* 0x000fac0001eb7983 */ /* 0x000f680000300800 */
[----:B----4-:R-:W4:Y:S04]  /*7de0*/  LDL.LU R238, [R1+0xfb8] ;  /* 0x000fb80001ee7983 */ /* 0x010f280000300800 */
[----:B------:R-:W4:Y:S04]  /*7df0*/  LDL.LU R239, [R1+0xfbc] ;  /* 0x000fbc0001ef7983 */ /* 0x000f280000300800 */
[----:B------:R-:W4:Y:S04]  /*7e00*/  LDL.LU R242, [R1+0xfc8] ;  /* 0x000fc80001f27983 */ /* 0x000f280000300800 */
[----:B------:R-:W4:Y:S04]  /*7e10*/  LDL.LU R243, [R1+0xfcc] ;  /* 0x000fcc0001f37983 */ /* 0x000f280000300800 */
[----:B------:R0:W-:Y:S04]  /*7e20*/  STL.64 [R1+0x730], R214 ;  /* 0x000730d601007387 */ /* 0x0001e80000100a00 */
[----:B------:R1:W-:Y:S04]  /*7e30*/  STL.64 [R1+0x740], R250 ;  /* 0x000740fa01007387 */ /* 0x0003e80000100a00 */
[----:B0-----:R-:W4:Y:S04]  /*7e40*/  LDL.LU R214, [R1+0xfe8] ;  /* 0x000fe80001d67983 */ /* 0x001f280000300800 */
[----:B------:R-:W4:Y:S04]  /*7e50*/  LDL.LU R215, [R1+0xfec] ;  /* 0x000fec0001d77983 */ /* 0x000f280000300800 */
[----:B-1----:R-:W4:Y:S04]  /*7e60*/  LDL.LU R250, [R1+0xff8] ;  /* 0x000ff80001fa7983 */ /* 0x002f280000300800 */
[----:B------:R-:W4:Y:S04]  /*7e70*/  LDL.LU R251, [R1+0xffc] ;  /* 0x000ffc0001fb7983 */ /* 0x000f280000300800 */
[----:B------:R0:W-:Y:S04]  /*7e80*/  STL.64 [R1+0x720], R246 ;  /* 0x000720f601007387 */ /* 0x0001e80000100a00 */
[----:B0-----:R-:W4:Y:S04]  /*7e90*/  LDL.LU R246, [R1+0xfd8] ;  /* 0x000fd80001f67983 */ /* 0x001f280000300800 */
[----:B------:R-:W4:Y:S04]  /*7ea0*/  LDL.LU R247, [R1+0xfdc] ;  /* 0x000fdc0001f77983 */ /* 0x000f280000300800 */
[----:B--2---:R0:W-:Y:S04]  /*7eb0*/  STL.64 [R1+0x788], R2 ;  /* 0x0007880201007387 */ /* 0x0041e80000100a00 */
[----:B0-----:R-:W2:Y:S04]  /*7ec0*/  LDL.LU R2, [R1+0x1040] ;  /* 0x0010400001027983 */ /* 0x001ea80000300800 */
[----:B------:R-:W2:Y:S04]  /*7ed0*/  LDL.LU R3, [R1+0x1044] ;  /* 0x0010440001037983 */ /* 0x000ea80000300800 */
[----:B---3--:R0:W-:Y:S04]  /*7ee0*/  STL.64 [R1+0x830], R212 ;  /* 0x000830d401007387 */ /* 0x0081e80000100a00 */
[----:B-----5:R1:W-:Y:S04]  /*7ef0*/  STL.64 [R1+0x820], R216 ;  /* 0x000820d801007387 */ /* 0x0203e80000100a00 */
[----:B------:R3:W-:Y:S04]  /*7f00*/  STL.64 [R1+0x810], R244 ;  /* 0x000810f401007387 */ /* 0x0007e80000100a00 */
[----:B0-----:R-:W5:Y:S04]  /*7f10*/  LDL.LU R212, [R1+0x10e8] ;  /* 0x0010e80001d47983 */ /* 0x001f680000300800 */
[----:B------:R0:W-:Y:S04]  /*7f20*/  STL.64 [R1+0x800], R240 ;  /* 0x000800f001007387 */ /* 0x0001e80000100a00 */
[----:B------:R-:W5:Y:S04]  /*7f30*/  LDL.LU R213, [R1+0x10ec] ;  /* 0x0010ec0001d57983 */ /* 0x000f680000300800 */
[----:B------:R0:W-:Y:S04]  /*7f40*/  STL.64 [R1+0x7f0], R236 ;  /* 0x0007f0ec01007387 */ /* 0x0001e80000100a00 */
[----:B-1----:R-:W5:Y:S04]  /*7f50*/  LDL.LU R216, [R1+0x10d8] ;  /* 0x0010d80001d87983 */ /* 0x002f680000300800 */
[----:B------:R1:W-:Y:S04]  /*7f60*/  STL.64 [R1+0x7e0], R232 ;  /* 0x0007e0e801007387 */ /* 0x0003e80000100a00 */
[----:B------:R-:W5:Y:S04]  /*7f70*/  LDL.LU R217, [R1+0x10dc] ;  /* 0x0010dc0001d97983 */ /* 0x000f680000300800 */
[----:B------:R1:W-:Y:S04]  /*7f80*/  STL.64 [R1+0x7d0], R228 ;  /* 0x0007d0e401007387 */ /* 0x0003e80000100a00 */
[----:B---3--:R-:W3:Y:S04]  /*7f90*/  LDL.LU R244, [R1+0x10c8] ;  /* 0x0010c80001f47983 */ /* 0x008ee80000300800 */
[----:B------:R1:W-:Y:S04]  /*7fa0*/  STL.64 [R1+0x7c0], R224 ;  /* 0x0007c0e001007387 */ /* 0x0003e80000100a00 */
[----:B------:R-:W3:Y:S04]  /*7fb0*/  LDL.LU R245, [R1+0x10cc] ;  /* 0x0010cc0001f57983 */ /* 0x000ee80000300800 */
[----:B------:R1:W-:Y:S04]  /*7fc0*/  STL.64 [R1+0x7b0], R220 ;  /* 0x0007b0dc01007387 */ /* 0x0003e80000100a00 */
[----:B0-----:R-:W5:Y:S04]  /*7fd0*/  LDL.LU R240, [R1+0x10b8] ;  /* 0x0010b80001f07983 */ /* 0x001f680000300800 */
[----:B------:R0:W-:Y:S04]  /*7fe0*/  STL.64 [R1+0x7a0], R210 ;  /* 0x0007a0d201007387 */ /* 0x0001e80000100a00 */
[----:B------:R-:W5:Y:S04]  /*7ff0*/  LDL.LU R241, [R1+0x10bc] ;  /* 0x0010bc0001f17983 */ /* 0x000f680000300800 */
[----:B------:R0:W-:Y:S04]  /*8000*/  STL.64 [R1+0x790], R206 ;  /* 0x000790ce01007387 */ /* 0x0001e80000100a00 */
[----:B------:R-:W3:Y:S04]  /*8010*/  LDL.LU R236, [R1+0x10a8] ;  /* 0x0010a80001ec7983 */ /* 0x000ee80000300800 */
[----:B------:R0:W-:Y:S04]  /*8020*/  STL.64 [R1+0x780], R28 ;  /* 0x0007801c01007387 */ /* 0x0001e80000100a00 */
[----:B------:R-:W3:Y:S04]  /*8030*/  LDL.LU R237, [R1+0x10ac] ;  /* 0x0010ac0001ed7983 */ /* 0x000ee80000300800 */
[----:B------:R0:W-:Y:S04]  /*8040*/  STL.64 [R1+0x770], R32 ;  /* 0x0007702001007387 */ /* 0x0001e80000100a00 */
[----:B-1----:R-:W3:Y:S04]  /*8050*/  LDL.LU R232, [R1+0x1098] ;  /* 0x0010980001e87983 */ /* 0x002ee80000300800 */
[----:B------:R1:W-:Y:S04]  /*8060*/  STL.64 [R1+0x760], R44 ;  /* 0x0007602c01007387 */ /* 0x0003e80000100a00 */
[----:B------:R-:W3:Y:S04]  /*8070*/  LDL.LU R233, [R1+0x109c] ;  /* 0x00109c0001e97983 */ /* 0x000ee80000300800 */
[----:B------:R1:W-:Y:S04]  /*8080*/  STL.64 [R1+0x750], R48 ;  /* 0x0007503001007387 */ /* 0x0003e80000100a00 */
[----:B------:R-:W3:Y:S04]  /*8090*/  LDL.LU R228, [R1+0x1088] ;  /* 0x0010880001e47983 */ /* 0x000ee80000300800 */
[----:B------:R-:W3:Y:S04]  /*80a0*/  LDL.LU R229, [R1+0x108c] ;  /* 0x00108c0001e57983 */ /* 0x000ee80000300800 */
[----:B------:R4:W-:Y:S04]  /*80b0*/  STL.64 [R1+0x748], R50 ;  /* 0x0007483201007387 */ /* 0x0009e80000100a00 */
[----:B------:R-:W3:Y:S04]  /*80c0*/  LDL.LU R224, [R1+0x1078] ;  /* 0x0010780001e07983 */ /* 0x000ee80000300800 */
[----:B------:R-:W3:Y:S04]  /*80d0*/  LDL.LU R225, [R1+0x107c] ;  /* 0x00107c0001e17983 */ /* 0x000ee80000300800 */
[----:B------:R-:W3:Y:S04]  /*80e0*/  LDL.LU R220, [R1+0x1068] ;  /* 0x0010680001dc7983 */ /* 0x000ee80000300800 */
[----:B------:R4:W-:Y:S04]  /*80f0*/  STL.64 [R1+0x758], R46 ;  /* 0x0007582e01007387 */ /* 0x0009e80000100a00 */
[----:B------:R-:W3:Y:S04]  /*8100*/  LDL.LU R221, [R1+0x106c] ;  /* 0x00106c0001dd7983 */ /* 0x000ee80000300800 */
[----:B0-----:R-:W3:Y:S04]  /*8110*/  LDL.LU R210, [R1+0x1058] ;  /* 0x0010580001d27983 */ /* 0x001ee80000300800 */
[----:B------:R-:W3:Y:S04]  /*8120*/  LDL.LU R211, [R1+0x105c] ;  /* 0x00105c0001d37983 */ /* 0x000ee80000300800 */
[----:B------:R0:W-:Y:S04]  /*8130*/  STL.64 [R1+0x768], R42 ;  /* 0x0007682a01007387 */ /* 0x0001e80000100a00 */
[----:B------:R-:W3:Y:S04]  /*8140*/  LDL.LU R206, [R1+0x1048] ;  /* 0x0010480001ce7983 */ /* 0x000ee80000300800 */
[----:B------:R-:W3:Y:S04]  /*8150*/  LDL.LU R207, [R1+0x104c] ;  /* 0x00104c0001cf7983 */ /* 0x000ee80000300800 */
[----:B------:R-:W3:Y:S04]  /*8160*/  LDL.LU R28, [R1+0x1038] ;  /* 0x00103800011c7983 */ /* 0x000ee80000300800 */
[----:B------:R0:W-:Y:S04]  /*8170*/  STL.64 [R1+0x778], R30 ;  /* 0x0007781e01007387 */ /* 0x0001e80000100a00 */
[----:B------:R-:W3:Y:S04]  /*8180*/  LDL.LU R29, [R1+0x103c] ;  /* 0x00103c00011d7983 */ /* 0x000ee80000300800 */
        /* <DEDUP_REMOVED lines=10> */
[----:B------:R1:W-:Y:S04]  /*8230*/  STL.64 [R1+0x7e8], R234 ;  /* 0x0007e8ea01007387 */ /* 0x0003e80000100a00 */
[----:B------:R-:W3:Y:S04]  /*8240*/  LDL.LU R49, [R1+0x100c] ;  /* 0x00100c0001317983 */ /* 0x000ee80000300800 */
[----:B----4-:R4:W-:Y:S04]  /*8250*/  STL.64 [R1+0x7f8], R238 ;  /* 0x0007f8ee01007387 */ /* 0x0109e80000100a00 */
[----:B------:R-:W3:Y:S04]  /*8260*/  LDL.LU R50, [R1+0x1000] ;  /* 0x0010000001327983 */ /* 0x000ee80000300800 */
[----:B------:R4:W-:Y:S04]  /*8270*/  STL.64 [R1+0x808], R242 ;  /* 0x000808f201007387 */ /* 0x0009e80000100a00 */
[----:B------:R-:W3:Y:S04]  /*8280*/  LDL.LU R51, [R1+0x1004] ;  /* 0x0010040001337983 */ /* 0x000ee80000300800 */
        /* <DEDUP_REMOVED lines=14> */
[----:B------:R-:W3:Y:S04]  /*8370*/  LDL.LU R230, [R1+0x1090] ;  /* 0x0010900001e67983 */ /* 0x000ee80000300800 */
[----:B------:R-:W3:Y:S04]  /*8380*/  LDL.LU R231, [R1+0x1094] ;  /* 0x0010940001e77983 */ /* 0x000ee80000300800 */
[----:B------:R-:W3:Y:S04]  /*8390*/  LDL.LU R234, [R1+0x10a0] ;  /* 0x0010a00001ea7983 */ /* 0x000ee80000300800 */
[----:B------:R-:W3:Y:S04]  /*83a0*/  LDL.LU R235, [R1+0x10a4] ;  /* 0x0010a40001eb7983 */ /* 0x000ee80000300800 */
        /* <DEDUP_REMOVED lines=14> */
[----:B-----5:R-:W-:Y:S04]  /*8490*/  STL.64 [R1+0x8f8], R240 ;  /* 0x0008f8f001007387 */ /* 0x020fe80000100a00 */
[----:B0-----:R-:W2:Y:S04]  /*84a0*/  LDL.LU R2, [R1+0x1138] ;  /* 0x0011380001027983 */ /* 0x001ea80000300800 */
[----:B------:R-:W2:Y:S04]  /*84b0*/  LDL.LU R3, [R1+0x113c] ;  /* 0x00113c0001037983 */ /* 0x000ea80000300800 */
[----:B---3--:R-:W-:Y:S04]  /*84c0*/  STL.64 [R1+0x8e8], R236 ;  /* 0x0008e8ec01007387 */ /* 0x008fe80000100a00 */
[----:B------:R-:W-:Y:S04]  /*84d0*/  STL.64 [R1+0x908], R244 ;  /* 0x000908f401007387 */ /* 0x000fe80000100a00 */
[----:B------:R-:W-:Y:S04]  /*84e0*/  STL.64 [R1+0x8d8], R232 ;  /* 0x0008d8e801007387 */ /* 0x000fe80000100a00 */
[----:B------:R0:W-:Y:S04]  /*84f0*/  STL.64 [R1+0x918], R216 ;  /* 0x000918d801007387 */ /* 0x0001e80000100a00 */
[----:B------:R1:W-:Y:S04]  /*8500*/  STL.64 [R1+0x928], R212 ;  /* 0x000928d401007387 */ /* 0x0003e80000100a00 */
[----:B------:R3:W-:Y:S04]  /*8510*/  STL.64 [R1+0x8c8], R228 ;  /* 0x0008c8e401007387 */ /* 0x0007e80000100a00 */
[----:B0-----:R-:W5:Y:S04]  /*8520*/  LDL.LU R216, [R1+0x11d0] ;  /* 0x0011d00001d87983 */ /* 0x001f680000300800 */
[----:B-1----:R-:W5:Y:S04]  /*8530*/  LDL.LU R212, [R1+0x11e0] ;  /* 0x0011e00001d47983 */ /* 0x002f680000300800 */
[----:B------:R0:W-:Y:S04]  /*8540*/  STL.64 [R1+0x8b8], R224 ;  /* 0x0008b8e001007387 */ /* 0x0001e80000100a00 */
[----:B------:R-:W5:Y:S04]  /*8550*/  LDL.LU R213, [R1+0x11e4] ;  /* 0x0011e40001d57983 */ /* 0x000f680000300800 */
[----:B------:R-:W5:Y:S04]  /*8560*/  LDL.LU R217, [R1+0x11d4] ;  /* 0x0011d40001d97983 */ /* 0x000f680000300800 */
[----:B------:R1:W-:Y:S04]  /*8570*/  STL.64 [R1+0x8a8], R220 ;  /* 0x0008a8dc01007387 */ /* 0x0003e80000100a00 */
[----:B------:R-:W5:Y:S04]  /*8580*/  LDL.LU R244, [R1+0x11c0] ;  /* 0x0011c00001f47983 */ /* 0x000f680000300800 */
[----:B------:R1:W-:Y:S04]  /*8590*/  STL.64 [R1+0x898], R210 ;  /* 0x000898d201007387 */ /* 0x0003e80000100a00 */
[----:B------:R-:W5:Y:S04]  /*85a0*/  LDL.LU R245, [R1+0x11c4] ;  /* 0x0011c40001f57983 */ /* 0x000f680000300800 */
[----:B------:R-:W5:Y:S04]  /*85b0*/  LDL.LU R240, [R1+0x11b0] ;  /* 0x0011b00001f07983 */ /* 0x000f680000300800 */
[----:B------:R1:W-:Y:S04]  /*85c0*/  STL.64 [R1+0x888], R206 ;  /* 0x000888ce01007387 */ /* 0x0003e80000100a00 */
[----:B------:R-:W5:Y:S04]  /*85d0*/  LDL.LU R241, [R1+0x11b4] ;  /* 0x0011b40001f17983 */ /* 0x000f680000300800 */
[----:B------:R-:W5:Y:S04]  /*85e0*/  LDL.LU R236, [R1+0x11a0] ;  /* 0x0011a00001ec7983 */ /* 0x000f680000300800 */
[----:B------:R1:W-:Y:S04]  /*85f0*/  STL.64 [R1+0x878], R28 ;  /* 0x0008781c01007387 */ /* 0x0003e80000100a00 */
[----:B------:R-:W5:Y:S04]  /*8600*/  LDL.LU R237, [R1+0x11a4] ;  /* 0x0011a40001ed7983 */ /* 0x000f680000300800 */
[----:B------:R-:W5:Y:S04]  /*8610*/  LDL.LU R232, [R1+0x1190] ;  /* 0x0011900001e87983 */ /* 0x000f680000300800 */
[----:B------:R-:W5:Y:S04]  /*8620*/  LDL.LU R233, [R1+0x1194] ;  /* 0x0011940001e97983 */ /* 0x000f680000300800 */
[----:B------:R1:W-:Y:S04]  /*8630*/  STL.64 [R1+0x868], R32 ;  /* 0x0008682001007387 */ /* 0x0003e80000100a00 */
[----:B---3--:R-:W3:Y:S04]  /*8640*/  LDL.LU R228, [R1+0x1180] ;  /* 0x0011800001e47983 */ /* 0x008ee80000300800 */
[----:B------:R-:W3:Y:S04]  /*8650*/  LDL.LU R229, [R1+0x1184] ;  /* 0x0011840001e57983 */ /* 0x000ee80000300800 */
[----:B0-----:R-:W3:Y:S04]  /*8660*/  LDL.LU R224, [R1+0x1170] ;  /* 0x0011700001e07983 */ /* 0x001ee80000300800 */
[----:B------:R0:W-:Y:S04]  /*8670*/  STL.64 [R1+0x858], R44 ;  /* 0x0008582c01007387 */ /* 0x0001e80000100a00 */
[----:B------:R-:W3:Y:S04]  /*8680*/  LDL.LU R225, [R1+0x1174] ;  /* 0x0011740001e17983 */ /* 0x000ee80000300800 */
[----:B-1----:R-:W3:Y:S04]  /*8690*/  LDL.LU R220, [R1+0x1160] ;  /* 0x0011600001dc7983 */ /* 0x002ee80000300800 */
        /* <DEDUP_REMOVED lines=16> */
[----:B0-----:R-:W3:Y:S04]  /*87a0*/  LDL.LU R44, [R1+0x1110] ;  /* 0x00111000012c7983 */ /* 0x001ee80000300800 */
        /* <DEDUP_REMOVED lines=21> */
[----:B0-----:R-:W3:Y:S04]  /*8900*/  LDL.LU R222, [R1+0x1168] ;  /* 0x0011680001de7983 */ /* 0x001ee80000300800 */
[----:B------:R-:W3:Y:S04]  /*8910*/  LDL.LU R223, [R1+0x116c] ;  /* 0x00116c0001df7983 */ /* 0x000ee80000300800 */
[----:B------:R-:W3:Y:S04]  /*8920*/  LDL.LU R226, [R1+0x1178] ;  /* 0x0011780001e27983 */ /* 0x000ee80000300800 */
[----:B------:R-:W3:Y:S04]  /*8930*/  LDL.LU R227, [R1+0x117c] ;  /* 0x00117c0001e37983 */ /* 0x000ee80000300800 */
[----:B-1----:R-:W3:Y:S04]  /*8940*/  LDL.LU R230, [R1+0x1188] ;  /* 0x0011880001e67983 */ /* 0x002ee80000300800 */
[----:B------:R-:W3:Y:S04]  /*8950*/  LDL.LU R231, [R1+0x118c] ;  /* 0x00118c0001e77983 */ /* 0x000ee80000300800 */
[----:B------:R-:W3:Y:S04]  /*8960*/  LDL.LU R234, [R1+0x1198] ;  /* 0x0011980001ea7983 */ /* 0x000ee80000300800 */
[----:B------:R-:W3:Y:S04]  /*8970*/  LDL.LU R235, [R1+0x119c] ;  /* 0x00119c0001eb7983 */ /* 0x000ee80000300800 */
[----:B----4-:R-:W4:Y:S04]  /*8980*/  LDL.LU R238, [R1+0x11a8] ;  /* 0x0011a80001ee7983 */ /* 0x010f280000300800 */
[----:B------:R-:W4:Y:S04]  /*8990*/  LDL.LU R239, [R1+0x11ac] ;  /* 0x0011ac0001ef7983 */ /* 0x000f280000300800 */
[----:B------:R-:W4:Y:S04]  /*89a0*/  LDL.LU R242, [R1+0x11b8] ;  /* 0x0011b80001f27983 */ /* 0x000f280000300800 */
[----:B------:R0:W-:Y:S04]  /*89b0*/  STL.64 [R1+0x920], R214 ;  /* 0x000920d601007387 */ /* 0x0001e80000100a00 */
[----:B------:R1:W-:Y:S04]  /*89c0*/  STL.64 [R1+0x930], R250 ;  /* 0x000930fa01007387 */ /* 0x0003e80000100a00 */
[----:B------:R-:W4:Y:S04]  /*89d0*/  LDL.LU R243, [R1+0x11bc] ;  /* 0x0011bc0001f37983 */ /* 0x000f280000300800 */
        /* <DEDUP_REMOVED lines=11> */
[----:B------:R-:W-:Y:S04]  /*8a90*/  STL.64 [R1+0x9e0], R236 ;  /* 0x0009e0ec01007387 */ /* 0x000fe80000100a00 */
[----:B------:R-:W-:Y:S04]  /*8aa0*/  STL.64 [R1+0x9d0], R232 ;  /* 0x0009d0e801007387 */ /* 0x000fe80000100a00 */
[----:B------:R-:W-:Y:S04]  /*8ab0*/  STL.64 [R1+0xa00], R244 ;  /* 0x000a00f401007387 */ /* 0x000fe80000100a00 */
[----:B------:R0:W-:Y:S04]  /*8ac0*/  STL.64 [R1+0xa10], R216 ;  /* 0x000a10d801007387 */ /* 0x0001e80000100a00 */
[----:B---3--:R-:W-:Y:S04]  /*8ad0*/  STL.64 [R1+0x9c0], R228 ;  /* 0x0009c0e401007387 */ /* 0x008fe80000100a00 */
[----:B------:R1:W-:Y:S04]  /*8ae0*/  STL.64 [R1+0xa20], R212 ;  /* 0x000a20d401007387 */ /* 0x0003e80000100a00 */
[----:B0-----:R-:W3:Y:S04]  /*8af0*/  LDL.LU R216, [R1+0x12c8] ;  /* 0x0012c80001d87983 */ /* 0x001ee80000300800 */
[----:B------:R0:W-:Y:S04]  /*8b00*/  STL.64 [R1+0x9b0], R224 ;  /* 0x0009b0e001007387 */ /* 0x0001e80000100a00 */
[----:B-1----:R-:W5:Y:S04]  /*8b10*/  LDL.LU R212, [R1+0x12d8] ;  /* 0x0012d80001d47983 */ /* 0x002f680000300800 */
[----:B------:R1:W-:Y:S04]  /*8b20*/  STL.64 [R1+0x9a0], R220 ;  /* 0x0009a0dc01007387 */ /* 0x0003e80000100a00 */
[----:B------:R-:W5:Y:S04]  /*8b30*/  LDL.LU R213, [R1+0x12dc] ;  /* 0x0012dc0001d57983 */ /* 0x000f680000300800 */
[----:B------:R-:W3:Y:S04]  /*8b40*/  LDL.LU R217, [R1+0x12cc] ;  /* 0x0012cc0001d97983 */ /* 0x000ee80000300800 */
[----:B------:R1:W-:Y:S04]  /*8b50*/  STL.64 [R1+0x990], R210 ;  /* 0x000990d201007387 */ /* 0x0003e80000100a00 */
        /* <DEDUP_REMOVED lines=16> */
[----:B------:R-:W-:Y:S04]  /*8c60*/  STL.64 [R1+0x950], R44 ;  /* 0x0009502c01007387 */ /* 0x000fe80000100a00 */
[----:B------:R0:W-:Y:S04]  /*8c70*/  STL.64 [R1+0x960], R32 ;  /* 0x0009602001007387 */ /* 0x0001e80000100a00 */
[----:B------:R-:W-:Y:S04]  /*8c80*/  STL.64 [R1+0x940], R48 ;  /* 0x0009403001007387 */ /* 0x000fe80000100a00 */
[----:B------:R1:W-:Y:S04]  /*8c90*/  STL.64 [R1+0x970], R28 ;  /* 0x0009701c01007387 */ /* 0x0003e80000100a00 */
[----:B------:R1:W-:Y:S04]  /*8ca0*/  STL.64 [R1+0x980], R206 ;  /* 0x000980ce01007387 */ /* 0x0003e80000100a00 */
[----:B0-----:R-:W5:Y:S04]  /*8cb0*/  LDL.LU R32, [R1+0x1218] ;  /* 0x0012180001207983 */ /* 0x001f680000300800 */
[----:B-1----:R-:W5:Y:S04]  /*8cc0*/  LDL.LU R28, [R1+0x1228] ;  /* 0x00122800011c7983 */ /* 0x002f680000300800 */
[----:B------:R-:W5:Y:S04]  /*8cd0*/  LDL.LU R206, [R1+0x1238] ;  /* 0x0012380001ce7983 */ /* 0x000f680000300800 */
[----:B------:R-:W5:Y:S04]  /*8ce0*/  LDL.LU R207, [R1+0x123c] ;  /* 0x00123c0001cf7983 */ /* 0x000f680000300800 */
[----:B------:R-:W-:Y:S04]  /*8cf0*/  STL.64 [R1+0x948], R46 ;  /* 0x0009482e01007387 */ /* 0x000fe80000100a00 */
[----:B------:R-:W5:Y:S04]  /*8d00*/  LDL.LU R29, [R1+0x122c] ;  /* 0x00122c00011d7983 */ /* 0x000f680000300800 */
[----:B------:R-:W-:Y:S04]  /*8d10*/  STL.64 [R1+0x958], R42 ;  /* 0x0009582a01007387 */ /* 0x000fe80000100a00 */
[----:B------:R-:W5:Y:S04]  /*8d20*/  LDL.LU R33, [R1+0x121c] ;  /* 0x00121c0001217983 */ /* 0x000f680000300800 */
[----:B------:R-:W-:Y:S04]  /*8d30*/  STL.64 [R1+0x968], R30 ;  /* 0x0009681e01007387 */ /* 0x000fe80000100a00 */
[----:B------:R-:W5:Y:S04]  /*8d40*/  LDL.LU R44, [R1+0x1208] ;  /* 0x00120800012c7983 */ /* 0x000f680000300800 */
[----:B------:R0:W-:Y:S04]  /*8d50*/  STL.64 [R1+0x988], R208 ;  /* 0x000988d001007387 */ /* 0x0001e80000100a00 */
[----:B------:R-:W5:Y:S04]  /*8d60*/  LDL.LU R45, [R1+0x120c] ;  /* 0x00120c00012d7983 */ /* 0x000f680000300800 */
        /* <DEDUP_REMOVED lines=9> */
[----:B0-----:R-:W5:Y:S04]  /*8e00*/  LDL.LU R222, [R1+0x1260] ;  /* 0x0012600001de7983 */ /* 0x001f680000300800 */
[----:B----4-:R0:W-:Y:S04]  /*8e10*/  STL.64 [R1+0x9e8], R238 ;  /* 0x0009e8ee01007387 */ /* 0x0101e80000100a00 */
[----:B------:R-:W4:Y:S04]  /*8e20*/  LDL.LU R223, [R1+0x1264] ;  /* 0x0012640001df7983 */ /* 0x000f280000300800 */
[----:B------:R-:W4:Y:S04]  /*8e30*/  LDL.LU R226, [R1+0x1270] ;  /* 0x0012700001e27983 */ /* 0x000f280000300800 */
[----:B------:R-:W4:Y:S04]  /*8e40*/  LDL.LU R227, [R1+0x1274] ;  /* 0x0012740001e37983 */ /* 0x000f280000300800 */
[----:B------:R0:W-:Y:S04]  /*8e50*/  STL.64 [R1+0x9f8], R242 ;  /* 0x0009f8f201007387 */ /* 0x0001e80000100a00 */
[----:B-1----:R-:W4:Y:S04]  /*8e60*/  LDL.LU R230, [R1+0x1280] ;  /* 0x0012800001e67983 */ /* 0x002f280000300800 */
[----:B------:R1:W-:Y:S04]  /*8e70*/  STL.64 [R1+0xa18], R214 ;  /* 0x000a18d601007387 */ /* 0x0003e80000100a00 */
[----:B------:R-:W4:Y:S04]  /*8e80*/  LDL.LU R231, [R1+0x1284] ;  /* 0x0012840001e77983 */ /* 0x000f280000300800 */
[----:B------:R1:W-:Y:S04]  /*8e90*/  STL.64 [R1+0xa28], R250 ;  /* 0x000a28fa01007387 */ /* 0x0003e80000100a00 */
[----:B------:R-:W4:Y:S04]  /*8ea0*/  LDL.LU R234, [R1+0x1290] ;  /* 0x0012900001ea7983 */ /* 0x000f280000300800 */
[----:B------:R-:W4:Y:S04]  /*8eb0*/  LDL.LU R235, [R1+0x1294] ;  /* 0x0012940001eb7983 */ /* 0x000f280000300800 */
[----:B0-----:R-:W4:Y:S04]  /*8ec0*/  LDL.LU R238, [R1+0x12a0] ;  /* 0x0012a00001ee7983 */ /* 0x001f280000300800 */
[----:B------:R-:W4:Y:S04]  /*8ed0*/  LDL.LU R239, [R1+0x12a4] ;  /* 0x0012a40001ef7983 */ /* 0x000f280000300800 */
[----:B------:R-:W4:Y:S04]  /*8ee0*/  LDL.LU R242, [R1+0x12b0] ;  /* 0x0012b00001f27983 */ /* 0x000f280000300800 */
[----:B------:R-:W4:Y:S04]  /*8ef0*/  LDL.LU R243, [R1+0x12b4] ;  /* 0x0012b40001f37983 */ /* 0x000f280000300800 */
[----:B-1----:R-:W4:Y:S04]  /*8f00*/  LDL.LU R214, [R1+0x12d0] ;  /* 0x0012d00001d67983 */ /* 0x002f280000300800 */
[----:B------:R-:W4:Y:S04]  /*8f10*/  LDL.LU R215, [R1+0x12d4] ;  /* 0x0012d40001d77983 */ /* 0x000f280000300800 */
[----:B------:R-:W4:Y:S04]  /*8f20*/  LDL.LU R250, [R1+0x12e0] ;  /* 0x0012e00001fa7983 */ /* 0x000f280000300800 */
        /* <DEDUP_REMOVED lines=8> */
[----:B------:R-:W4:Y:S04]  /*8fb0*/  LDL.LU R42, [R1+0x1210] ;  /* 0x00121000012a7983 */ /* 0x000f280000300800 */
[----:B------:R-:W4:Y:S04]  /*8fc0*/  LDL.LU R43, [R1+0x1214] ;  /* 0x00121400012b7983 */ /* 0x000f280000300800 */
[----:B------:R-:W4:Y:S04]  /*8fd0*/  LDL.LU R30, [R1+0x1220] ;  /* 0x00122000011e7983 */ /* 0x000f280000300800 */
[----:B------:R-:W4:Y:S04]  /*8fe0*/  LDL.LU R31, [R1+0x1224] ;  /* 0x00122400011f7983 */ /* 0x000f280000300800 */
[----:B--2---:R0:W-:Y:S04]  /*8ff0*/  STL.64 [R1+0xa70], R2 ;  /* 0x000a700201007387 */ /* 0x0041e80000100a00 */
[----:B---3--:R1:W-:Y:S04]  /*9000*/  STL.64 [R1+0xb08], R216 ;  /* 0x000b08d801007387 */ /* 0x0083e80000100a00 */
[----:B0-----:R-:W2:Y:S04]  /*9010*/  LDL.LU R2, [R1+0x1318] ;  /* 0x0013180001027983 */ /* 0x001ea80000300800 */
[----:B------:R-:W2:Y:S04]  /*9020*/  LDL.LU R3, [R1+0x131c] ;  /* 0x00131c0001037983 */ /* 0x000ea80000300800 */
[----:B-----5:R-:W-:Y:S04]  /*9030*/  STL.64 [R1+0xae8], R240 ;  /* 0x000ae8f001007387 */ /* 0x020fe80000100a00 */
[----:B------:R-:W-:Y:S04]  /*9040*/  STL.64 [R1+0xaf8], R244 ;  /* 0x000af8f401007387 */ /* 0x000fe80000100a00 */
[----:B------:R-:W-:Y:S04]  /*9050*/  STL.64 [R1+0xad8], R236 ;  /* 0x000ad8ec01007387 */ /* 0x000fe80000100a00 */
[----:B------:R0:W-:Y:S04]  /*9060*/  STL.64 [R1+0xb18], R212 ;  /* 0x000b18d401007387 */ /* 0x0001e80000100a00 */
[----:B------:R3:W-:Y:S04]  /*9070*/  STL.64 [R1+0xac8], R232 ;  /* 0x000ac8e801007387 */ /* 0x0007e80000100a00 */
[----:B-1----:R-:W5:Y:S04]  /*9080*/  LDL.LU R216, [R1+0x13b8] ;  /* 0x0013b80001d87983 */ /* 0x002f680000300800 */
[----:B------:R1:W-:Y:S04]  /*9090*/  STL.64 [R1+0xab8], R228 ;  /* 0x000ab8e401007387 */ /* 0x0003e80000100a00 */
[----:B0-----:R-:W5:Y:S04]  /*90a0*/  LDL.LU R212, [R1+0x13c8] ;  /* 0x0013c80001d47983 */ /* 0x001f680000300800 */
        /* <DEDUP_REMOVED lines=8> */
[----:B------:R-:W5:Y:S04]  /*9130*/  LDL.LU R241, [R1+0x139c] ;  /* 0x00139c0001f17983 */ /* 0x000f680000300800 */
[----:B------:R-:W5:Y:S04]  /*9140*/  LDL.LU R236, [R1+0x1388] ;  /* 0x0013880001ec7983 */ /* 0x000f680000300800 */
[----:B------:R-:W5:Y:S04]  /*9150*/  LDL.LU R237, [R1+0x138c] ;  /* 0x00138c0001ed7983 */ /* 0x000f680000300800 */
[----:B---3--:R-:W3:Y:S04]  /*9160*/  LDL.LU R232, [R1+0x1378] ;  /* 0x0013780001e87983 */ /* 0x008ee80000300800 */
[----:B------:R-:W3:Y:S04]  /*9170*/  LDL.LU R233, [R1+0x137c] ;  /* 0x00137c0001e97983 */ /* 0x000ee80000300800 */
[----:B-1----:R-:W3:Y:S04]  /*9180*/  LDL.LU R228, [R1+0x1368] ;  /* 0x0013680001e47983 */ /* 0x002ee80000300800 */
        /* <DEDUP_REMOVED lines=8> */
[----:B------:R-:W-:Y:S04]  /*9210*/  STL.64 [R1+0xa48], R44 ;  /* 0x000a482c01007387 */ /* 0x000fe80000100a00 */
[----:B------:R-:W-:Y:S04]  /*9220*/  STL.64 [R1+0xa58], R32 ;  /* 0x000a582001007387 */ /* 0x000fe80000100a00 */
[----:B0-----:R-:W3:Y:S04]  /*9230*/  LDL.LU R50, [R1+0x11f0] ;  /* 0x0011f00001327983 */ /* 0x001ee80000300800 */
[----:B------:R0:W-:Y:S04]  /*9240*/  STL.64 [R1+0xa80], R208 ;  /* 0x000a80d001007387 */ /* 0x0001e80000100a00 */
[----:B------:R-:W3:Y:S04]  /*9250*/  LDL.LU R51, [R1+0x11f4] ;  /* 0x0011f40001337983 */ /* 0x000ee80000300800 */
[----:B------:R-:W-:Y:S04]  /*9260*/  STL.64 [R1+0xa68], R28 ;  /* 0x000a681c01007387 */ /* 0x000fe80000100a00 */
[----:B0-----:R-:W3:Y:S04]  /*9270*/  LDL.LU R208, [R1+0x1330] ;  /* 0x0013300001d07983 */ /* 0x001ee80000300800 */
[----:B------:R0:W-:Y:S04]  /*9280*/  STL.64 [R1+0xa90], R218 ;  /* 0x000a90da01007387 */ /* 0x0001e80000100a00 */
[----:B------:R-:W3:Y:S04]  /*9290*/  LDL.LU R209, [R1+0x1334] ;  /* 0x0013340001d17983 */ /* 0x000ee80000300800 */
[----:B------:R-:W-:Y:S04]  /*92a0*/  STL.64 [R1+0xa78], R206 ;  /* 0x000a78ce01007387 */ /* 0x000fe80000100a00 */
[----:B0-----:R-:W3:Y:S04]  /*92b0*/  LDL.LU R218, [R1+0x1340] ;  /* 0x0013400001da7983 */ /* 0x001ee80000300800 */
[----:B----4-:R0:W-:Y:S04]  /*92c0*/  STL.64 [R1+0xaa0], R222 ;  /* 0x000aa0de01007387 */ /* 0x0101e80000100a00 */
[----:B------:R-:W4:Y:S04]  /*92d0*/  LDL.LU R219, [R1+0x1344] ;  /* 0x0013440001db7983 */ /* 0x000f280000300800 */
[----:B------:R1:W-:Y:S04]  /*92e0*/  STL.64 [R1+0xab0], R226 ;  /* 0x000ab0e201007387 */ /* 0x0003e80000100a00 */
[----:B0-----:R-:W4:Y:S04]  /*92f0*/  LDL.LU R222, [R1+0x1350] ;  /* 0x0013500001de7983 */ /* 0x001f280000300800 */
[----:B------:R-:W4:Y:S04]  /*9300*/  LDL.LU R223, [R1+0x1354] ;  /* 0x0013540001df7983 */ /* 0x000f280000300800 */
[----:B-1----:R-:W4:Y:S04]  /*9310*/  LDL.LU R226, [R1+0x1360] ;  /* 0x0013600001e27983 */ /* 0x002f280000300800 */
[----:B------:R0:W-:Y:S04]  /*9320*/  STL.64 [R1+0xac0], R230 ;  /* 0x000ac0e601007387 */ /* 0x0001e80000100a00 */
[----:B------:R-:W4:Y:S04]  /*9330*/  LDL.LU R227, [R1+0x1364] ;  /* 0x0013640001e37983 */ /* 0x000f280000300800 */
[----:B------:R-:W4:Y:S04]  /*9340*/  LDL.LU R206, [R1+0x1328] ;  /* 0x0013280001ce7983 */ /* 0x000f280000300800 */
[----:B------:R1:W-:Y:S04]  /*9350*/  STL.64 [R1+0xad0], R234 ;  /* 0x000ad0ea01007387 */ /* 0x0003e80000100a00 */
[----:B0-----:R-:W4:Y:S04]  /*9360*/  LDL.LU R230, [R1+0x1370] ;  /* 0x0013700001e67983 */ /* 0x001f280000300800 */
[----:B------:R0:W-:Y:S04]  /*9370*/  STL.64 [R1+0xae0], R238 ;  /* 0x000ae0ee01007387 */ /* 0x0001e80000100a00 */
[----:B------:R-:W4:Y:S04]  /*9380*/  LDL.LU R231, [R1+0x1374] ;  /* 0x0013740001e77983 */ /* 0x000f280000300800 */
[----:B------:R0:W-:Y:S04]  /*9390*/  STL.64 [R1+0xaf0], R242 ;  /* 0x000af0f201007387 */ /* 0x0001e80000100a00 */
[----:B-1----:R-:W4:Y:S04]  /*93a0*/  LDL.LU R234, [R1+0x1380] ;  /* 0x0013800001ea7983 */ /* 0x002f280000300800 */
[----:B------:R1:W-:Y:S04]  /*93b0*/  STL.64 [R1+0xb10], R214 ;  /* 0x000b10d601007387 */ /* 0x0003e80000100a00 */
[----:B------:R-:W4:Y:S04]  /*93c0*/  LDL.LU R235, [R1+0x1384] ;  /* 0x0013840001eb7983 */ /* 0x000f280000300800 */
[----:B------:R1:W-:Y:S04]  /*93d0*/  STL.64 [R1+0xb20], R250 ;  /* 0x000b20fa01007387 */ /* 0x0003e80000100a00 */
        /* <DEDUP_REMOVED lines=9> */
[----:B------:R-:W-:Y:S04]  /*9470*/  STL.64 [R1+0xa38], R48 ;  /* 0x000a383001007387 */ /* 0x000fe80000100a00 */
[----:B------:R-:W-:Y:S04]  /*9480*/  STL.64 [R1+0xa40], R46 ;  /* 0x000a402e01007387 */ /* 0x000fe80000100a00 */
[----:B------:R-:W-:Y:S04]  /*9490*/  STL.64 [R1+0xa50], R42 ;  /* 0x000a502a01007387 */ /* 0x000fe80000100a00 */
[----:B------:R1:W-:Y:S04]  /*94a0*/  STL.64 [R1+0xa60], R30 ;  /* 0x000a601e01007387 */ /* 0x0003e80000100a00 */
[----:B0-----:R-:W4:Y:S04]  /*94b0*/  LDL.LU R246, [R1+0x13b0] ;  /* 0x0013b00001f67983 */ /* 0x001f280000300800 */
[----:B------:R-:W4:Y:S04]  /*94c0*/  LDL.LU R247, [R1+0x13b4] ;  /* 0x0013b40001f77983 */ /* 0x000f280000300800 */
[----:B------:R-:W4:Y:S04]  /*94d0*/  LDL.LU R207, [R1+0x132c] ;  /* 0x00132c0001cf7983 */ /* 0x000f280000300800 */
[----:B-1----:R-:W4:Y:S04]  /*94e0*/  LDL.LU R30, [R1+0x1310] ;  /* 0x00131000011e7983 */ /* 0x002f280000300800 */
[----:B------:R-:W4:Y:S04]  /*94f0*/  LDL.LU R31, [R1+0x1314] ;  /* 0x00131400011f7983 */ /* 0x000f280000300800 */
        /* <DEDUP_REMOVED lines=11> */
[----:B------:R-:W4:Y:S01]  /*95b0*/  LDL.LU R29, [R1+0x1324] ;  /* 0x00132400011d7983 */ /* 0x000f220000300800 */
[----:B------:R-:W0:Y:S03]  /*95c0*/  F2I.TRUNC.NTZ R5, R39 ;  /* 0x0000002700057305 */ /* 0x000e26000020f100 */
[----:B--2---:R1:W-:Y:S05]  /*95d0*/  STL.64 [R1+0xb58], R2 ;  /* 0x000b580201007387 */ /* 0x0043ea0000100a00 */
[----:B------:R-:W2:Y:S01]  /*95e0*/  F2I.TRUNC.NTZ R34, R40 ;  /* 0x0000002800227305 */ /* 0x000ea2000020f100 */
[----:B-1----:R-:W1:Y:S07]  /*95f0*/  LDC.64 R2, c[0x0][0x388] ;  /* 0x0000e200ff027b82 */ /* 0x002e6e0000000a00 */
[----:B------:R-:W2:Y:S01]  /*9600*/  F2I.TRUNC.NTZ R22, R27 ;  /* 0x0000001b00167305 */ /* 0x000ea2000020f100 */
[----:B-----5:R-:W-:Y:S01]  /*9610*/  STL.64 [R1+0xbd8], R240 ;  /* 0x000bd8f001007387 */ /* 0x020fe20000100a00 */
[----:B0-----:R-:W-:-:S03]  /*9620*/  I2FP.F32.S32 R18, R5 ;  /* 0x0000000500127245 */ /* 0x001fc60000201400 */
[----:B------:R-:W-:Y:S04]  /*9630*/  STL.64 [R1+0xbc8], R236 ;  /* 0x000bc8ec01007387 */ /* 0x000fe80000100a00 */
[----:B------:R-:W-:Y:S04]  /*9640*/  STL.64 [R1+0xbe8], R244 ;  /* 0x000be8f401007387 */ /* 0x000fe80000100a00 */
[----:B---3--:R-:W-:Y:S04]  /*9650*/  STL.64 [R1+0xbb8], R232 ;  /* 0x000bb8e801007387 */ /* 0x008fe80000100a00 */
[----:B------:R-:W-:Y:S04]  /*9660*/  STL.64 [R1+0xbf8], R216 ;  /* 0x000bf8d801007387 */ /* 0x000fe80000100a00 */
[----:B------:R-:W-:Y:S04]  /*9670*/  STL.64 [R1+0xba8], R228 ;  /* 0x000ba8e401007387 */ /* 0x000fe80000100a00 */
[----:B------:R-:W-:Y:S04]  /*9680*/  STL.64 [R1+0xc08], R212 ;  /* 0x000c08d401007387 */ /* 0x000fe80000100a00 */
[----:B------:R-:W-:Y:S04]  /*9690*/  STL.64 [R1+0xb98], R224 ;  /* 0x000b98e001007387 */ /* 0x000fe80000100a00 */
[----:B------:R-:W-:Y:S01]  /*96a0*/  STL.64 [R1+0xb88], R220 ;  /* 0x000b88dc01007387 */ /* 0x000fe20000100a00 */
[----:B------:R-:W-:-:S03]  /*96b0*/  FADD R18, R39, -R18 ;  /* 0x8000001227127221 */ /* 0x000fc60000000000 */
[----:B------:R-:W-:Y:S01]  /*96c0*/  STL.64 [R1+0xb78], R210 ;  /* 0x000b78d201007387 */ /* 0x000fe20000100a00 */
[----:B--2---:R-:W-:-:S05]  /*96d0*/  I2FP.F32.S32 R39, R34 ;  /* 0x0000002200277245 */ /* 0x004fca0000201400 */
[----:B------:R-:W-:Y:S01]  /*96e0*/  FADD R39, R40, -R39 ;  /* 0x8000002728277221 */ /* 0x000fe20000000000 */
[----:B------:R-:W-:-:S05]  /*96f0*/  I2FP.F32.S32 R40, R22 ;  /* 0x0000001600287245 */ /* 0x000fca0000201400 */
[----:B------:R-:W-:Y:S01]  /*9700*/  FADD R40, R27, -R40 ;  /* 0x800000281b287221 */ /* 0x000fe20000000000 */
[----:B------:R-:W-:Y:S01]  /*9710*/  MOV R27, RZ ;  /* 0x000000ff001b7202 */ /* 0x000fe20000000f00 */
[----:B------:R1:W-:Y:S04]  /*9720*/  STL.64 [R1+0xa30], R50 ;  /* 0x000a303201007387 */ /* 0x0003e80000100a00 */
[----:B------:R-:W-:Y:S04]  /*9730*/  STL.64 [R1+0xb70], R208 ;  /* 0x000b70d001007387 */ /* 0x000fe80000100a00 */
[----:B----4-:R-:W-:Y:S04]  /*9740*/  STL.64 [R1+0xb80], R218 ;  /* 0x000b80da01007387 */ /* 0x010fe80000100a00 */
[----:B------:R-:W-:Y:S04]  /*9750*/  STL.64 [R1+0xb90], R222 ;  /* 0x000b90de01007387 */ /* 0x000fe80000100a00 */
[----:B------:R-:W-:Y:S01]  /*9760*/  STL.64 [R1+0xba0], R226 ;  /* 0x000ba0e201007387 */ /* 0x000fe20000100a00 */
[----:B-1----:R-:W-:-:S03]  /*9770*/  IADD3 R51, PT, PT, R3, -0x1, RZ ;  /* 0xffffffff03337810 */ /* 0x002fc60007ffe0ff */
[----:B------:R-:W-:Y:S04]  /*9780*/  STL.64 [R1+0xbb0], R230 ;  /* 0x000bb0e601007387 */ /* 0x000fe80000100a00 */
[----:B------:R-:W-:Y:S04]  /*9790*/  STL.64 [R1+0xbc0], R234 ;  /* 0x000bc0ea01007387 */ /* 0x000fe80000100a00 */
[----:B------:R-:W-:Y:S04]  /*97a0*/  STL.64 [R1+0xbd0], R238 ;  /* 0x000bd0ee01007387 */ /* 0x000fe80000100a00 */
[----:B------:R-:W-:Y:S04]  /*97b0*/  STL.64 [R1+0xbe0], R242 ;  /* 0x000be0f201007387 */ /* 0x000fe80000100a00 */
[----:B------:R-:W-:Y:S04]  /*97c0*/  STL.64 [R1+0xc00], R214 ;  /* 0x000c00d601007387 */ /* 0x000fe80000100a00 */
[----:B------:R-:W-:Y:S01]  /*97d0*/  STL.64 [R1+0xc10], R250 ;  /* 0x000c10fa01007387 */ /* 0x000fe20000100a00 */
[----:B------:R-:W-:-:S03]  /*97e0*/  VIADDMNMX R50, R22, 0x1, R51, PT ;  /* 0x0000000116327846 */ /* 0x000fc60003800133 */
[----:B------:R0:W-:Y:S04]  /*97f0*/  STL.64 [R1+0xbf0], R246 ;  /* 0x000bf0f601007387 */ /* 0x0001e80000100a00 */
[----:B------:R1:W-:Y:S04]  /*9800*/  STL.64 [R1+0xb68], R206 ;  /* 0x000b68ce01007387 */ /* 0x0003e80000100a00 */
[----:B------:R2:W-:Y:S01]  /*9810*/  STL.64 [R1+0xb50], R30 ;  /* 0x000b501e01007387 */ /* 0x0005e20000100a00 */
[----:B0-----:R-:W-:Y:S02]  /*9820*/  IADD3 R247, PT, PT, R2, -0x1, RZ ;  /* 0xffffffff02f77810 */ /* 0x001fe40007ffe0ff */
[----:B------:R-:W-:-:S02]  /*9830*/  VIADDMNMX R2, R0, 0x1, R51, PT ;  /* 0x0000000100027846 */ /* 0x000fc40003800133 */
[--C-:B-1----:R-:W-:Y:S01]  /*9840*/  VIADDMNMX R206, R25, 0x1, R51.reuse, PT ;  /* 0x0000000119ce7846 */ /* 0x102fe20003800133 */
[----:B------:R0:W-:Y:S01]  /*9850*/  STL.64 [R1+0xb40], R42 ;  /* 0x000b402a01007387 */ /* 0x0001e20000100a00 */
[--C-:B--2---:R-:W-:Y:S02]  /*9860*/  VIADDMNMX R30, R6, 0x1, R51.reuse, PT ;  /* 0x00000001061e7846 */ /* 0x104fe40003800133 */
[--C-:B------:R-:W-:Y:S01]  /*9870*/  VIADDMNMX R31, R7, 0x1, R51.reuse, PT ;  /* 0x00000001071f7846 */ /* 0x100fe20003800133 */
[----:B------:R1:W-:Y:S01]  /*9880*/  STL.64 [R1+0xb30], R46 ;  /* 0x000b302e01007387 */ /* 0x0003e20000100a00 */
[--C-:B0-----:R-:W-:Y:S02]  /*9890*/  VIADDMNMX R42, R9, 0x1, R51.reuse, PT ;  /* 0x00000001092a7846 */ /* 0x101fe40003800133 */
[--C-:B------:R-:W-:Y:S01]  /*98a0*/  VIADDMNMX R43, R10, 0x1, R51.reuse, PT ;  /* 0x000000010a2b7846 */ /* 0x100fe20003800133 */
[----:B------:R0:W-:Y:S01]  /*98b0*/  STL.64 [R1+0xb28], R48 ;  /* 0x000b283001007387 */ /* 0x0001e20000100a00 */
[----:B-1----:R-:W-:-:S02]  /*98c0*/  VIADDMNMX R46, R13, 0x1, R51, PT ;  /* 0x000000010d2e7846 */ /* 0x002fc40003800133 */
[--C-:B------:R-:W-:Y:S01]  /*98d0*/  VIADDMNMX R47, R14, 0x1, R51.reuse, PT ;  /* 0x000000010e2f7846 */ /* 0x100fe20003800133 */
[----:B------:R1:W-:Y:S01]  /*98e0*/  STL.64 [R1+0xb38], R44 ;  /* 0x000b382c01007387 */ /* 0x0003e20000100a00 */
[--C-:B0-----:R-:W-:Y:S02]  /*98f0*/  VIADDMNMX R48, R17, 0x1, R51.reuse, PT ;  /* 0x0000000111307846 */ /* 0x101fe40003800133 */
[--C-:B------:R-:W-:Y:S01]  /*9900*/  VIADDMNMX R49, R34, 0x1, R51.reuse, PT ;  /* 0x0000000122317846 */ /* 0x100fe20003800133 */
[----:B------:R0:W-:Y:S01]  /*9910*/  STL.64 [R1+0xb48], R32 ;  /* 0x000b482001007387 */ /* 0x0001e20000100a00 */
[--C-:B-1----:R-:W-:Y:S02]  /*9920*/  VIADDMNMX R44, R11, 0x1, R51.reuse, PT ;  /* 0x000000010b2c7846 */ /* 0x102fe40003800133 */
[----:B------:R-:W-:Y:S01]  /*9930*/  VIADDMNMX R45, R12, 0x1, R51, PT ;  /* 0x000000010c2d7846 */ /* 0x000fe20003800133 */
[----:B------:R1:W-:Y:S01]  /*9940*/  STL.64 [R1+0xb60], R28 ;  /* 0x000b601c01007387 */ /* 0x0003e20000100a00 */
[----:B0-----:R-:W-:-:S02]  /*9950*/  MOV R33, RZ ;  /* 0x000000ff00217202 */ /* 0x001fc40000000f00 */
[--C-:B------:R-:W-:Y:S02]  /*9960*/  VIADDMNMX R32, R8, 0x1, R51.reuse, PT ;  /* 0x0000000108207846 */ /* 0x100fe40003800133 */
[--C-:B-1----:R-:W-:Y:S02]  /*9970*/  VIADDMNMX R28, R4, 0x1, R51.reuse, PT ;  /* 0x00000001041c7846 */ /* 0x102fe40003800133 */
[----:B------:R-:W-:-:S07]  /*9980*/  VIADDMNMX R29, R5, 0x1, R51, PT ;  /* 0x00000001051d7846 */ /* 0x000fce0003800133 */
.L_x_14:
[----:B------:R-:W-:Y:S01]  /*9990*/  I2FP.F32.U32 R51, R27 ;  /* 0x0000001b00337245 */ /* 0x000fe20000201000 */
[----:B------:R-:W0:Y:S04]  /*99a0*/  LDC.64 R142, c[0x0][0x380] ;  /* 0x0000e000ff8e7b82 */ /* 0x000e280000000a00 */
[----:B------:R-:W-:-:S04]  /*99b0*/  FMUL R51, R51, 0.0625 ;  /* 0x3d80000033337820 */ /* 0x000fc80000400000 */
[----:B------:R-:W-:-:S04]  /*99c0*/  FFMA R124, R249, R51, R248 ;  /* 0x00000033f97c7223 */ /* 0x000fc800000000f8 */
[----:B------:R-:W1:Y:S02]  /*99d0*/  F2I.TRUNC.NTZ R177, R124 ;  /* 0x0000007c00b17305 */ /* 0x000e64000020f100 */
[CC--:B-1----:R-:W-:Y:S01]  /*99e0*/  IMAD R53, R177.reuse, R3.reuse, R0 ;  /* 0x00000003b1357224 */ /* 0x0c2fe200078e0200 */
[C---:B------:R-:W-:Y:S01]  /*99f0*/  VIADDMNMX R140, R177.reuse, 0x1, R247, PT ;  /* 0x00000001b18c7846 */ /* 0x040fe200038001f7 */
[----:B------:R-:W-:Y:S02]  /*9a00*/  IMAD R55, R177, R3, R2 ;  /* 0x00000003b1377224 */ /* 0x000fe400078e0202 */
[----:B0-----:R-:W-:-:S04]  /*9a10*/  IMAD.WIDE R52, R53, 0xc, R142 ;  /* 0x0000000c35347825 */ /* 0x001fc800078e028e */
[----:B------:R-:W-:Y:S01]  /*9a20*/  IMAD.WIDE R54, R55, 0xc, R142 ;  /* 0x0000000c37367825 */ /* 0x000fe200078e028e */
[----:B------:R-:W2:Y:S04]  /*9a30*/  LDG.E R122, desc[UR6][R52.64] ;  /* 0x00000006347a7981 */ /* 0x000ea8000c1e1900 */
[----:B------:R-:W2:Y:S01]  /*9a40*/  LDG.E R123, desc[UR6][R54.64] ;  /* 0x00000006367b7981 */ /* 0x000ea2000c1e1900 */
[CC--:B------:R-:W-:Y:S02]  /*9a50*/  IMAD R57, R140.reuse, R3.reuse, R0 ;  /* 0x000000038c397224 */ /* 0x0c0fe400078e0200 */
[-C--:B------:R-:W-:Y:S01]  /*9a60*/  IMAD R59, R140, R3.reuse, R2 ;  /* 0x000000038c3b7224 */ /* 0x080fe200078e0202 */
[----:B------:R-:W3:Y:S01]  /*9a70*/  LDG.E R202, desc[UR6][R52.64+0x4] ;  /* 0x0000040634ca7981 */ /* 0x000ee2000c1e1900 */
[----:B------:R-:W-:-:S02]  /*9a80*/  IMAD R51, R177, R3, R28 ;  /* 0x00000003b1337224 */ /* 0x000fc400078e021c */
[----:B------:R-:W-:Y:S01]  /*9a90*/  IMAD R61, R177, R3, R4 ;  /* 0x00000003b13d7224 */ /* 0x000fe200078e0204 */
[----:B------:R0:W4:Y:S01]  /*9aa0*/  LDG.E R198, desc[UR6][R52.64+0x8] ;  /* 0x0000080634c67981 */ /* 0x000122000c1e1900 */
[----:B------:R-:W-:-:S03]  /*9ab0*/  IMAD.WIDE R56, R57, 0xc, R142 ;  /* 0x0000000c39387825 */ /* 0x000fc600078e028e */
[----:B------:R-:W4:Y:S01]  /*9ac0*/  LDG.E R199, desc[UR6][R54.64+0x8] ;  /* 0x0000080636c77981 */ /* 0x000f22000c1e1900 */
[----:B------:R-:W-:-:S03]  /*9ad0*/  IMAD.WIDE R58, R59, 0xc, R142 ;  /* 0x0000000c3b3a7825 */ /* 0x000fc600078e028e */
[----:B------:R-:W5:Y:S01]  /*9ae0*/  LDG.E R126, desc[UR6][R56.64] ;  /* 0x00000006387e7981 */ /* 0x000f62000c1e1900 */
[-C--:B------:R-:W-:Y:S02]  /*9af0*/  IMAD R63, R177, R3.reuse, R5 ;  /* 0x00000003b13f7224 */ /* 0x080fe400078e0205 */
[--C-:B0-----:R-:W-:Y:S01]  /*9b00*/  IMAD.WIDE R52, R51, 0xc, R142.reuse ;  /* 0x0000000c33347825 */ /* 0x101fe200078e028e */
[----:B------:R-:W5:Y:S03]  /*9b10*/  LDG.E R200, desc[UR6][R58.64] ;  /* 0x000000063ac87981 */ /* 0x000f66000c1e1900 */
[----:B------:R-:W-:Y:S01]  /*9b20*/  IMAD.WIDE R60, R61, 0xc, R142 ;  /* 0x0000000c3d3c7825 */ /* 0x000fe200078e028e */
[----:B------:R0:W3:Y:S03]  /*9b30*/  LDG.E R201, desc[UR6][R54.64+0x4] ;  /* 0x0000040636c97981 */ /* 0x0000e6000c1e1900 */
[----:B------:R-:W-:Y:S01]  /*9b40*/  IMAD R51, R177, R3, R29 ;  /* 0x00000003b1337224 */ /* 0x000fe200078e021d */
[----:B------:R-:W3:Y:S04]  /*9b50*/  LDG.E R127, desc[UR6][R56.64+0x4] ;  /* 0x00000406387f7981 */ /* 0x000ee8000c1e1900 */
[----:B------:R-:W3:Y:S01]  /*9b60*/  LDG.E R125, desc[UR6][R58.64+0x4] ;  /* 0x000004063a7d7981 */ /* 0x000ee2000c1e1900 */
[----:B0-----:R-:W-:-:S03]  /*9b70*/  IMAD.WIDE R54, R63, 0xc, R142 ;  /* 0x0000000c3f367825 */ /* 0x001fc600078e028e */
[----:B------:R-:W3:Y:S01]  /*9b80*/  LDG.E R121, desc[UR6][R60.64] ;  /* 0x000000063c797981 */ /* 0x000ee2000c1e1900 */
[----:B------:R-:W-:-:S03]  /*9b90*/  IMAD.WIDE R62, R51, 0xc, R142 ;  /* 0x0000000c333e7825 */ /* 0x000fc600078e028e */
[----:B------:R-:W3:Y:S01]  /*9ba0*/  LDG.E R135, desc[UR6][R60.64+0x4] ;  /* 0x000004063c877981 */ /* 0x000ee2000c1e1900 */
[----:B------:R-:W-:-:S03]  /*9bb0*/  IMAD R51, R177, R3, R6 ;  /* 0x00000003b1337224 */ /* 0x000fc600078e0206 */
[----:B------:R0:W3:Y:S04]  /*9bc0*/  LDG.E R193, desc[UR6][R60.64+0x8] ;  /* 0x000008063cc17981 */ /* 0x0000e8000c1e1900 */
[----:B------:R-:W3:Y:S04]  /*9bd0*/  LDG.E R120, desc[UR6][R52.64] ;  /* 0x0000000634787981 */ /* 0x000ee8000c1e1900 */
[----:B------:R-:W3:Y:S01]  /*9be0*/  LDG.E R134, desc[UR6][R52.64+0x4] ;  /* 0x0000040634867981 */ /* 0x000ee2000c1e1900 */
[----:B0-----:R-:W-:-:S03]  /*9bf0*/  IMAD R61, R177, R3, R30 ;  /* 0x00000003b13d7224 */ /* 0x001fc600078e021e */
[----:B------:R0:W3:Y:S01]  /*9c00*/  LDG.E R194, desc[UR6][R52.64+0x8] ;  /* 0x0000080634c27981 */ /* 0x0000e2000c1e1900 */
[----:B------:R-:W-:-:S03]  /*9c10*/  IMAD.WIDE R60, R61, 0xc, R142 ;  /* 0x0000000c3d3c7825 */ /* 0x000fc600078e028e */
[----:B------:R-:W3:Y:S04]  /*9c20*/  LDG.E R183, desc[UR6][R62.64] ;  /* 0x000000063eb77981 */ /* 0x000ee8000c1e1900 */
[----:B------:R-:W3:Y:S01]  /*9c30*/  LDG.E R182, desc[UR6][R62.64+0x4] ;  /* 0x000004063eb67981 */ /* 0x000ee2000c1e1900 */
[----:B0-----:R-:W-:-:S03]  /*9c40*/  IMAD.WIDE R52, R51, 0xc, R142 ;  /* 0x0000000c33347825 */ /* 0x001fc600078e028e */
[----:B------:R0:W3:Y:S01]  /*9c50*/  LDG.E R203, desc[UR6][R62.64+0x8] ;  /* 0x000008063ecb7981 */ /* 0x0000e2000c1e1900 */
[----:B------:R-:W-:-:S03]  /*9c60*/  IMAD R51, R177, R3, R7 ;  /* 0x00000003b1337224 */ /* 0x000fc600078e0207 */
[----:B------:R1:W3:Y:S04]  /*9c70*/  LDG.E R196, desc[UR6][R56.64+0x8] ;  /* 0x0000080638c47981 */ /* 0x0002e8000c1e1900 */
[----:B------:R1:W3:Y:S01]  /*9c80*/  LDG.E R197, desc[UR6][R58.64+0x8] ;  /* 0x000008063ac57981 */ /* 0x0002e2000c1e1900 */
[----:B0-----:R-:W-:-:S03]  /*9c90*/  IMAD R63, R177, R3, R31 ;  /* 0x00000003b13f7224 */ /* 0x001fc600078e021f */
[----:B------:R-:W3:Y:S01]  /*9ca0*/  LDG.E R180, desc[UR6][R54.64] ;  /* 0x0000000636b47981 */ /* 0x000ee2000c1e1900 */
[----:B-1----:R-:W-:-:S03]  /*9cb0*/  IMAD.WIDE R56, R63, 0xc, R142 ;  /* 0x0000000c3f387825 */ /* 0x002fc600078e028e */
[----:B------:R-:W3:Y:S01]  /*9cc0*/  LDG.E R185, desc[UR6][R54.64+0x4] ;  /* 0x0000040636b97981 */ /* 0x000ee2000c1e1900 */
[----:B------:R-:W-:-:S03]  /*9cd0*/  IMAD R59, R177, R3, R8 ;  /* 0x00000003b13b7224 */ /* 0x000fc600078e0208 */
[----:B------:R0:W3:Y:S01]  /*9ce0*/  LDG.E R176, desc[UR6][R54.64+0x8] ;  /* 0x0000080636b07981 */ /* 0x0000e2000c1e1900 */
[----:B------:R-:W-:-:S03]  /*9cf0*/  IMAD R63, R177, R3, R32 ;  /* 0x00000003b13f7224 */ /* 0x000fc600078e0220 */
[----:B------:R-:W3:Y:S01]  /*9d00*/  LDG.E R212, desc[UR6][R60.64] ;  /* 0x000000063cd47981 */ /* 0x000ee2000c1e1900 */
[----:B------:R-:W-:-:S03]  /*9d10*/  SHF.L.U32 R152, R27, 0x4, RZ ;  /* 0x000000041b987819 */ /* 0x000fc600000006ff */
[----:B------:R-:W3:Y:S01]  /*9d20*/  LDG.E R209, desc[UR6][R60.64+0x4] ;  /* 0x000004063cd17981 */ /* 0x000ee2000c1e1900 */
[----:B0-----:R-:W-:-:S03]  /*9d30*/  IMAD.WIDE R54, R51, 0xc, R142 ;  /* 0x0000000c33367825 */ /* 0x001fc600078e028e */
[----:B------:R0:W3:Y:S04]  /*9d40*/  LDG.E R211, desc[UR6][R60.64+0x8] ;  /* 0x000008063cd37981 */ /* 0x0000e8000c1e1900 */
[----:B------:R-:W3:Y:S04]  /*9d50*/  LDG.E R156, desc[UR6][R52.64] ;  /* 0x00000006349c7981 */ /* 0x000ee8000c1e1900 */
[----:B------:R-:W3:Y:S01]  /*9d60*/  LDG.E R144, desc[UR6][R52.64+0x4] ;  /* 0x0000040634907981 */ /* 0x000ee2000c1e1900 */
[----:B0-----:R-:W-:-:S03]  /*9d70*/  IMAD R61, R177, R3, R9 ;  /* 0x00000003b13d7224 */ /* 0x001fc600078e0209 */
[----:B------:R0:W3:Y:S04]  /*9d80*/  LDG.E R157, desc[UR6][R52.64+0x8] ;  /* 0x00000806349d7981 */ /* 0x0000e8000c1e1900 */
[----:B------:R-:W3:Y:S04]  /*9d90*/  LDG.E R51, desc[UR6][R54.64] ;  /* 0x0000000636337981 */ /* 0x000ee8000c1e1900 */
[----:B------:R-:W3:Y:S01]  /*9da0*/  LDG.E R153, desc[UR6][R54.64+0x4] ;  /* 0x0000040636997981 */ /* 0x000ee2000c1e1900 */
[----:B0-----:R-:W-:-:S03]  /*9db0*/  IMAD.WIDE R52, R59, 0xc, R142 ;  /* 0x0000000c3b347825 */ /* 0x001fc600078e028e */
[----:B------:R0:W3:Y:S01]  /*9dc0*/  LDG.E R91, desc[UR6][R54.64+0x8] ;  /* 0x00000806365b7981 */ /* 0x0000e2000c1e1900 */
[----:B------:R-:W-:-:S03]  /*9dd0*/  IMAD.WIDE R58, R63, 0xc, R142 ;  /* 0x0000000c3f3a7825 */ /* 0x000fc600078e028e */
[----:B------:R-:W3:Y:S01]  /*9de0*/  LDG.E R246, desc[UR6][R56.64] ;  /* 0x0000000638f67981 */ /* 0x000ee2000c1e1900 */
[----:B------:R-:W-:Y:S02]  /*9df0*/  IMAD R63, R177, R3, R42 ;  /* 0x00000003b13f7224 */ /* 0x000fe400078e022a */
[----:B------:R-:W-:Y:S01]  /*9e00*/  IMAD R152, R152, 0xc, R1 ;  /* 0x0000000c98987824 */ /* 0x000fe200078e0201 */
[----:B------:R-:W3:Y:S01]  /*9e10*/  LDG.E R215, desc[UR6][R56.64+0x4] ;  /* 0x0000040638d77981 */ /* 0x000ee2000c1e1900 */
[----:B0-----:R-:W-:-:S03]  /*9e20*/  IMAD.WIDE R54, R61, 0xc, R142 ;  /* 0x0000000c3d367825 */ /* 0x001fc600078e028e */
[----:B------:R0:W3:Y:S04]  /*9e30*/  LDG.E R245, desc[UR6][R56.64+0x8] ;  /* 0x0000080638f57981 */ /* 0x0000e8000c1e1900 */
[----:B------:R-:W3:Y:S04]  /*9e40*/  LDG.E R244, desc[UR6][R58.64] ;  /* 0x000000063af47981 */ /* 0x000ee8000c1e1900 */
[----:B------:R-:W3:Y:S01]  /*9e50*/  LDG.E R243, desc[UR6][R58.64+0x4] ;  /* 0x000004063af37981 */ /* 0x000ee2000c1e1900 */
[----:B0-----:R-:W-:-:S03]  /*9e60*/  IMAD.WIDE R56, R63, 0xc, R142 ;  /* 0x0000000c3f387825 */ /* 0x001fc600078e028e */
[----:B------:R0:W3:Y:S04]  /*9e70*/  LDG.E R242, desc[UR6][R58.64+0x8] ;  /* 0x000008063af27981 */ /* 0x0000e8000c1e1900 */
[----:B------:R-:W3:Y:S04]  /*9e80*/  LDG.E R76, desc[UR6][R54.64] ;  /* 0x00000006364c7981 */ /* 0x000ee8000c1e1900 */
[----:B------:R-:W3:Y:S01]  /*9e90*/  LDG.E R80, desc[UR6][R54.64+0x4] ;  /* 0x0000040636507981 */ /* 0x000ee2000c1e1900 */
[----:B0-----:R-:W-:-:S03]  /*9ea0*/  IMAD R59, R140, R3, R4 ;  /* 0x000000038c3b7224 */ /* 0x001fc600078e0204 */
[----:B------:R0:W3:Y:S01]  /*9eb0*/  LDG.E R77, desc[UR6][R54.64+0x8] ;  /* 0x00000806364d7981 */ /* 0x0000e2000c1e1900 */
[----:B------:R-:W-:-:S03]  /*9ec0*/  IMAD R61, R177, R3, R10 ;  /* 0x00000003b13d7224 */ /* 0x000fc600078e020a */
[----:B------:R-:W3:Y:S01]  /*9ed0*/  LDL.64 R114, [R152] ;  /* 0x0000000098727983 */ /* 0x000ee20000100a00 */
[----:B------:R-:W-:-:S03]  /*9ee0*/  IMAD R63, R177, R3, R43 ;  /* 0x00000003b13f7224 */ /* 0x000fc600078e022b */
[----:B------:R-:W3:Y:S01]  /*9ef0*/  LDL.64 R130, [R152+0x8] ;  /* 0x0000080098827983 */ /* 0x000ee20000100a00 */
[----:B0-----:R-:W-:-:S03]  /*9f00*/  IMAD R55, R140, R3, R28 ;  /* 0x000000038c377224 */ /* 0x001fc600078e021c */
[----:B------:R-:W3:Y:S01]  /*9f10*/  LDG.E R241, desc[UR6][R56.64] ;  /* 0x0000000638f17981 */ /* 0x000ee2000c1e1900 */
[----:B------:R-:W-:-:S03]  /*9f20*/  IMAD.WIDE R58, R59, 0xc, R142 ;  /* 0x0000000c3b3a7825 */ /* 0x000fc600078e028e */
[----:B------:R-:W3:Y:S04]  /*9f30*/  LDG.E R240, desc[UR6][R56.64+0x4] ;  /* 0x0000040638f07981 */ /* 0x000ee8000c1e1900 */
[----:B------:R0:W3:Y:S04]  /*9f40*/  LDG.E R239, desc[UR6][R56.64+0x8] ;  /* 0x0000080638ef7981 */ /* 0x0000e8000c1e1900 */
[----:B------:R-:W3:Y:S04]  /*9f50*/  LDG.E R89, desc[UR6][R52.64] ;  /* 0x0000000634597981 */ /* 0x000ee8000c1e1900 */
[----:B------:R-:W3:Y:S01]  /*9f60*/  LDG.E R83, desc[UR6][R52.64+0x4] ;  /* 0x0000040634537981 */ /* 0x000ee2000c1e1900 */
[----:B0-----:R-:W-:-:S03]  /*9f70*/  IMAD.WIDE R56, R55, 0xc, R142 ;  /* 0x0000000c37387825 */ /* 0x001fc600078e028e */
[----:B------:R0:W3:Y:S04]  /*9f80*/  LDG.E R85, desc[UR6][R52.64+0x8] ;  /* 0x0000080634557981 */ /* 0x0000e8000c1e1900 */
[----:B------:R-:W3:Y:S04]  /*9f90*/  LDG.E R133, desc[UR6][R58.64] ;  /* 0x000000063a857981 */ /* 0x000ee8000c1e1900 */
[----:B------:R-:W3:Y:S01]  /*9fa0*/  LDG.E R136, desc[UR6][R56.64] ;  /* 0x0000000638887981 */ /* 0x000ee2000c1e1900 */
[----:B0-----:R-:W-:-:S03]  /*9fb0*/  IMAD.WIDE R52, R61, 0xc, R142 ;  /* 0x0000000c3d347825 */ /* 0x001fc600078e028e */
[----:B------:R-:W3:Y:S01]  /*9fc0*/  LDG.E R195, desc[UR6][R58.64+0x4] ;  /* 0x000004063ac37981 */ /* 0x000ee2000c1e1900 */
[----:B------:R-:W-:-:S03]  /*9fd0*/  IMAD.WIDE R60, R63, 0xc, R142 ;  /* 0x0000000c3f3c7825 */ /* 0x000fc600078e028e */
[----:B------:R-:W3:Y:S01]  /*9fe0*/  LDG.E R75, desc[UR6][R52.64] ;  /* 0x00000006344b7981 */ /* 0x000ee2000c1e1900 */
[----:B------:R-:W-:-:S03]  /*9ff0*/  IMAD R63, R177, R3, R11 ;  /* 0x00000003b13f7224 */ /* 0x000fc600078e020b */
[----:B------:R-:W3:Y:S01]  /*a000*/  LDG.E R73, desc[UR6][R52.64+0x4] ;  /* 0x0000040634497981 */ /* 0x000ee2000c1e1900 */
[----:B------:R-:W-:-:S03]  /*a010*/  IMAD R55, R177, R3, R44 ;  /* 0x00000003b1377224 */ /* 0x000fc600078e022c */
[----:B------:R0:W3:Y:S01]  /*a020*/  LDG.E R74, desc[UR6][R52.64+0x8] ;  /* 0x00000806344a7981 */ /* 0x0000e2000c1e1900 */
[----:B------:R-:W-:-:S03]  /*a030*/  IMAD.WIDE R54, R55, 0xc, R142 ;  /* 0x0000000c37367825 */ /* 0x000fc600078e028e */
[----:B------:R-:W3:Y:S04]  /*a040*/  LDG.E R238, desc[UR6][R60.64] ;  /* 0x000000063cee7981 */ /* 0x000ee8000c1e1900 */
[----:B------:R-:W3:Y:S01]  /*a050*/  LDG.E R236, desc[UR6][R60.64+0x4] ;  /* 0x000004063cec7981 */ /* 0x000ee2000c1e1900 */
[----:B0-----:R-:W-:-:S03]  /*a060*/  IMAD.WIDE R52, R63, 0xc, R142 ;  /* 0x0000000c3f347825 */ /* 0x001fc600078e028e */
[----:B------:R0:W3:Y:S04]  /*a070*/  LDG.E R235, desc[UR6][R60.64+0x8] ;  /* 0x000008063ceb7981 */ /* 0x0000e8000c1e1900 */
[----:B------:R-:W3:Y:S04]  /*a080*/  LDG.E R137, desc[UR6][R56.64+0x4] ;  /* 0x0000040638897981 */ /* 0x000ee8000c1e1900 */
[----:B------:R1:W3:Y:S01]  /*a090*/  LDG.E R132, desc[UR6][R58.64+0x8] ;  /* 0x000008063a847981 */ /* 0x0002e2000c1e1900 */
[----:B0-----:R-:W-:-:S03]  /*a0a0*/  IMAD R61, R177, R3, R12 ;  /* 0x00000003b13d7224 */ /* 0x001fc600078e020c */
[----:B------:R0:W3:Y:S04]  /*a0b0*/  LDG.E R192, desc[UR6][R56.64+0x8] ;  /* 0x0000080638c07981 */ /* 0x0000e8000c1e1900 */
[----:B------:R-:W3:Y:S01]  /*a0c0*/  LDG.E R70, desc[UR6][R52.64] ;  /* 0x0000000634467981 */ /* 0x000ee2000c1e1900 */
[----:B-1----:R-:W-:-:S03]  /*a0d0*/  IMAD R59, R177, R3, R45 ;  /* 0x00000003b13b7224 */ /* 0x002fc600078e022d */
[----:B------:R-:W3:Y:S04]  /*a0e0*/  LDG.E R72, desc[UR6][R52.64+0x4] ;  /* 0x0000040634487981 */ /* 0x000ee8000c1e1900 */
[----:B------:R1:W3:Y:S01]  /*a0f0*/  LDG.E R71, desc[UR6][R52.64+0x8] ;  /* 0x0000080634477981 */ /* 0x0002e2000c1e1900 */
[----:B0-----:R-:W-:-:S03]  /*a100*/  IMAD R57, R177, R3, R13 ;  /* 0x00000003b1397224 */ /* 0x001fc600078e020d */
[----:B------:R-:W3:Y:S04]  /*a110*/  LDG.E R233, desc[UR6][R54.64] ;  /* 0x0000000636e97981 */ /* 0x000ee8000c1e1900 */
[----:B------:R-:W3:Y:S01]  /*a120*/  LDG.E R232, desc[UR6][R54.64+0x4] ;  /* 0x0000040636e87981 */ /* 0x000ee2000c1e1900 */
[----:B-1----:R-:W-:-:S03]  /*a130*/  IMAD.WIDE R52, R61, 0xc, R142 ;  /* 0x0000000c3d347825 */ /* 0x002fc600078e028e */
[----:B------:R0:W3:Y:S04]  /*a140*/  LDG.E R231, desc[UR6][R54.64+0x8] ;  /* 0x0000080636e77981 */ /* 0x0000e8000c1e1900 */
[----:B------:R-:W3:Y:S01]  /*a150*/  LDG.E R69, desc[UR6][R52.64] ;  /* 0x0000000634457981 */ /* 0x000ee2000c1e1900 */
[----:B------:R-:W-:-:S03]  /*a160*/  IMAD R87, R140, R3, R5 ;  /* 0x000000038c577224 */ /* 0x000fc600078e0205 */
[----:B------:R-:W3:Y:S01]  /*a170*/  LDG.E R67, desc[UR6][R52.64+0x4] ;  /* 0x0000040634437981 */ /* 0x000ee2000c1e1900 */
[----:B0-----:R-:W-:-:S03]  /*a180*/  IMAD.WIDE R54, R59, 0xc, R142 ;  /* 0x0000000c3b367825 */ /* 0x001fc600078e028e */
[----:B------:R0:W3:Y:S01]  /*a190*/  LDG.E R68, desc[UR6][R52.64+0x8] ;  /* 0x0000080634447981 */ /* 0x0000e2000c1e1900 */
[-C--:B------:R-:W-:Y:S02]  /*a1a0*/  IMAD R59, R177, R3.reuse, R46 ;  /* 0x00000003b13b7224 */ /* 0x080fe400078e022e */
[----:B------:R-:W-:Y:S01]  /*a1b0*/  IMAD R79, R140, R3, R29 ;  /* 0x000000038c4f7224 */ /* 0x000fe200078e021d */
[----:B------:R-:W3:Y:S01]  /*a1c0*/  LDG.E R230, desc[UR6][R54.64] ;  /* 0x0000000636e67981 */ /* 0x000ee2000c1e1900 */
[----:B------:R-:W-:-:S03]  /*a1d0*/  IMAD.WIDE R86, R87, 0xc, R142 ;  /* 0x0000000c57567825 */ /* 0x000fc600078e028e */
[----:B------:R-:W3:Y:S01]  /*a1e0*/  LDG.E R229, desc[UR6][R54.64+0x4] ;  /* 0x0000040636e57981 */ /* 0x000ee2000c1e1900 */
[----:B0-----:R-:W-:-:S03]  /*a1f0*/  IMAD.WIDE R52, R57, 0xc, R142 ;  /* 0x0000000c39347825 */ /* 0x001fc600078e028e */
[----:B------:R0:W3:Y:S01]  /*a200*/  LDG.E R228, desc[UR6][R54.64+0x8] ;  /* 0x0000080636e47981 */ /* 0x0000e2000c1e1900 */
[----:B------:R-:W-:Y:S02]  /*a210*/  IMAD R57, R177, R3, R14 ;  /* 0x00000003b1397224 */ /* 0x000fe400078e020e */
[--C-:B------:R-:W-:Y:S01]  /*a220*/  IMAD.WIDE R78, R79, 0xc, R142.reuse ;  /* 0x0000000c4f4e7825 */ /* 0x100fe200078e028e */
[----:B------:R-:W3:Y:S04]  /*a230*/  LDG.E R64, desc[UR6][R52.64] ;  /* 0x0000000634407981 */ /* 0x000ee8000c1e1900 */
[----:B------:R-:W3:Y:S01]  /*a240*/  LDG.E R66, desc[UR6][R52.64+0x4] ;  /* 0x0000040634427981 */ /* 0x000ee2000c1e1900 */
[----:B0-----:R-:W-:-:S03]  /*a250*/  IMAD.WIDE R54, R59, 0xc, R142 ;  /* 0x0000000c3b367825 */ /* 0x001fc600078e028e */
[----:B------:R0:W3:Y:S01]  /*a260*/  LDG.E R65, desc[UR6][R52.64+0x8] ;  /* 0x0000080634417981 */ /* 0x0000e2000c1e1900 */
[----:B------:R-:W-:-:S03]  /*a270*/  IMAD R59, R177, R3, R47 ;  /* 0x00000003b13b7224 */ /* 0x000fc600078e022f */
        /* <DEDUP_REMOVED lines=13> */
[----:B------:R-:W-:-:S03]  /*a350*/  IMAD R57, R177, R3, R48 ;  /* 0x00000003b1397224 */ /* 0x000fc600078e0230 */
[----:B------:R-:W3:Y:S04]  /*a360*/  LDG.E R179, desc[UR6][R78.64+0x4] ;  /* 0x000004064eb37981 */ /* 0x000ee8000c1e1900 */
[----:B------:R-:W3:Y:S01]  /*a370*/  LDL.64 R128, [R152+0x10] ;  /* 0x0000100098807983 */ /* 0x000ee20000100a00 */
[----:B------:R-:W-:-:S03]  /*a380*/  IMAD R81, R177, R3, R34 ;  /* 0x00000003b1517224 */ /* 0x000fc600078e0222 */
[----:B------:R-:W3:Y:S04]  /*a390*/  LDG.E R58, desc[UR6][R52.64] ;  /* 0x00000006343a7981 */ /* 0x000ee8000c1e1900 */
[----:B------:R-:W3:Y:S04]  /*a3a0*/  LDG.E R60, desc[UR6][R52.64+0x4] ;  /* 0x00000406343c7981 */ /* 0x000ee8000c1e1900 */
[----:B------:R0:W3:Y:S01]  /*a3b0*/  LDG.E R61, desc[UR6][R52.64+0x8] ;  /* 0x00000806343d7981 */ /* 0x0000e2000c1e1900 */
[----:B------:R-:W-:-:S03]  /*a3c0*/  IMAD R95, R177, R3, R22 ;  /* 0x00000003b15f7224 */ /* 0x000fc600078e0216 */
[----:B------:R-:W3:Y:S04]  /*a3d0*/  LDG.E R141, desc[UR6][R86.64+0x8] ;  /* 0x00000806568d7981 */ /* 0x000ee8000c1e1900 */
[----:B------:R-:W3:Y:S01]  /*a3e0*/  LDG.E R175, desc[UR6][R78.64+0x8] ;  /* 0x000008064eaf7981 */ /* 0x000ee2000c1e1900 */
[----:B0-----:R-:W-:-:S03]  /*a3f0*/  IMAD.WIDE R52, R57, 0xc, R142 ;  /* 0x0000000c39347825 */ /* 0x001fc600078e028e */
[----:B------:R-:W3:Y:S01]  /*a400*/  LDG.E R224, desc[UR6][R54.64] ;  /* 0x0000000636e07981 */ /* 0x000ee2000c1e1900 */
[----:B------:R-:W-:-:S03]  /*a410*/  IMAD R57, R177, R3, R49 ;  /* 0x00000003b1397224 */ /* 0x000fc600078e0231 */
[----:B------:R-:W3:Y:S01]  /*a420*/  LDG.E R223, desc[UR6][R54.64+0x4] ;  /* 0x0000040636df7981 */ /* 0x000ee2000c1e1900 */
[----:B------:R-:W-:-:S03]  /*a430*/  IMAD.WIDE R94, R95, 0xc, R142 ;  /* 0x0000000c5f5e7825 */ /* 0x000fc600078e028e */
[----:B------:R0:W3:Y:S04]  /*a440*/  LDG.E R221, desc[UR6][R54.64+0x8] ;  /* 0x0000080636dd7981 */ /* 0x0000e8000c1e1900 */
[----:B------:R-:W3:Y:S04]  /*a450*/  LDG.E R218, desc[UR6][R52.64] ;  /* 0x0000000634da7981 */ /* 0x000ee8000c1e1900 */
[----:B------:R-:W3:Y:S01]  /*a460*/  LDG.E R217, desc[UR6][R52.64+0x4] ;  /* 0x0000040634d97981 */ /* 0x000ee2000c1e1900 */
[----:B0-----:R-:W-:-:S03]  /*a470*/  IMAD.WIDE R54, R81, 0xc, R142 ;  /* 0x0000000c51367825 */ /* 0x001fc600078e028e */
[----:B------:R0:W3:Y:S01]  /*a480*/  LDG.E R216, desc[UR6][R52.64+0x8] ;  /* 0x0000080634d87981 */ /* 0x0000e2000c1e1900 */
[----:B------:R-:W-:-:S03]  /*a490*/  IMAD R93, R177, R3, R50 ;  /* 0x00000003b15d7224 */ /* 0x000fc600078e0232 */
[----:B------:R-:W3:Y:S04]  /*a4a0*/  LDG.E R56, desc[UR6][R54.64+0x4] ;  /* 0x0000040636387981 */ /* 0x000ee8000c1e1900 */
[----:B------:R-:W3:Y:S01]  /*a4b0*/  LDL.64 R138, [R152+0x18] ;  /* 0x00001800988a7983 */ /* 0x000ee20000100a00 */
[----:B0-----:R-:W-:-:S03]  /*a4c0*/  IMAD.WIDE R52, R57, 0xc, R142 ;  /* 0x0000000c39347825 */ /* 0x001fc600078e028e */
[----:B------:R-:W3:Y:S01]  /*a4d0*/  LDG.E R57, desc[UR6][R54.64] ;  /* 0x0000000636397981 */ /* 0x000ee2000c1e1900 */
[----:B------:R-:W-:-:S03]  /*a4e0*/  IMAD R81, R140, R3, R7 ;  /* 0x000000038c517224 */ /* 0x000fc600078e0207 */
[----:B------:R-:W3:Y:S04]  /*a4f0*/  LDG.E R214, desc[UR6][R52.64] ;  /* 0x0000000634d67981 */ /* 0x000ee8000c1e1900 */
[----:B------:R-:W3:Y:S04]  /*a500*/  LDG.E R213, desc[UR6][R52.64+0x4] ;  /* 0x0000040634d57981 */ /* 0x000ee8000c1e1900 */
[----:B------:R-:W3:Y:S04]  /*a510*/  LDG.E R55, desc[UR6][R54.64+0x8] ;  /* 0x0000080636377981 */ /* 0x000ee8000c1e1900 */
[----:B------:R-:W3:Y:S01]  /*a520*/  LDG.E R210, desc[UR6][R52.64+0x8] ;  /* 0x0000080634d27981 */ /* 0x000ee2000c1e1900 */
[----:B------:R-:W-:-:S02]  /*a530*/  IMAD R97, R140, R3, R8 ;  /* 0x000000038c617224 */ /* 0x000fc400078e0208 */
[----:B------:R-:W-:Y:S01]  /*a540*/  IMAD R161, R140, R3, R6 ;  /* 0x000000038ca17224 */ /* 0x000fe200078e0206 */
[----:B------:R-:W3:Y:S04]  /*a550*/  LDL.64 R110, [R152+0x20] ;  /* 0x00002000986e7983 */ /* 0x000ee80000100a00 */
[----:B------:R-:W3:Y:S04]  /*a560*/  LDG.E R54, desc[UR6][R94.64] ;  /* 0x000000065e367981 */ /* 0x000ee8000c1e1900 */
[----:B------:R-:W3:Y:S04]  /*a570*/  LDG.E R52, desc[UR6][R94.64+0x4] ;  /* 0x000004065e347981 */ /* 0x000ee8000c1e1900 */
[----:B------:R0:W3:Y:S01]  /*a580*/  LDG.E R53, desc[UR6][R94.64+0x8] ;  /* 0x000008065e357981 */ /* 0x0000e2000c1e1900 */
[----:B------:R-:W-:-:S04]  /*a590*/  IMAD.WIDE R92, R93, 0xc, R142 ;  /* 0x0000000c5d5c7825 */ /* 0x000fc800078e028e */
[----:B------:R-:W-:Y:S01]  /*a5a0*/  IMAD.WIDE R86, R81, 0xc, R142 ;  /* 0x0000000c51567825 */ /* 0x000fe200078e028e */
[----:B------:R-:W3:Y:S03]  /*a5b0*/  LDG.E R208, desc[UR6][R92.64] ;  /* 0x000000065cd07981 */ /* 0x000ee6000c1e1900 */
[CC--:B0-----:R-:W-:Y:S01]  /*a5c0*/  IMAD R95, R140.reuse, R3.reuse, R31 ;  /* 0x000000038c5f7224 */ /* 0x0c1fe200078e021f */
[----:B------:R-:W3:Y:S01]  /*a5d0*/  LDG.E R207, desc[UR6][R92.64+0x4] ;  /* 0x000004065ccf7981 */ /* 0x000ee2000c1e1900 */
[CC--:B------:R-:W-:Y:S02]  /*a5e0*/  IMAD R81, R140.reuse, R3.reuse, R32 ;  /* 0x000000038c517224 */ /* 0x0c0fe400078e0220 */
[----:B------:R-:W-:Y:S01]  /*a5f0*/  IMAD.WIDE R78, R95, 0xc, R142 ;  /* 0x0000000c5f4e7825 */ /* 0x000fe200078e028e */
[----:B------:R-:W3:Y:S03]  /*a600*/  LDG.E R205, desc[UR6][R92.64+0x8] ;  /* 0x000008065ccd7981 */ /* 0x000ee6000c1e1900 */
[----:B------:R-:W-:Y:S01]  /*a610*/  IMAD R163, R140, R3, R30 ;  /* 0x000000038ca37224 */ /* 0x000fe200078e021e */
[----:B------:R-:W3:Y:S01]  /*a620*/  LDG.E R90, desc[UR6][R78.64] ;  /* 0x000000064e5a7981 */ /* 0x000ee2000c1e1900 */
[----:B------:R-:W-:-:S03]  /*a630*/  IMAD.WIDE R96, R97, 0xc, R142 ;  /* 0x0000000c61607825 */ /* 0x000fc600078e028e */
[----:B------:R-:W3:Y:S01]  /*a640*/  LDG.E R155, desc[UR6][R78.64+0x4] ;  /* 0x000004064e9b7981 */ /* 0x000ee2000c1e1900 */
[CC--:B------:R-:W-:Y:S02]  /*a650*/  IMAD R95, R140.reuse, R3.reuse, R9 ;  /* 0x000000038c5f7224 */ /* 0x0c0fe400078e0209 */
[----:B------:R-:W-:Y:S01]  /*a660*/  IMAD R99, R140, R3, R42 ;  /* 0x000000038c637224 */ /* 0x000fe200078e022a */
[----:B------:R0:W3:Y:S01]  /*a670*/  LDG.E R92, desc[UR6][R78.64+0x8] ;  /* 0x000008064e5c7981 */ /* 0x0000e2000c1e1900 */
[----:B------:R-:W-:-:S03]  /*a680*/  IMAD.WIDE R160, R161, 0xc, R142 ;  /* 0x0000000ca1a07825 */ /* 0x000fc600078e028e */
[----:B------:R-:W3:Y:S01]  /*a690*/  LDG.E R94, desc[UR6][R86.64] ;  /* 0x00000006565e7981 */ /* 0x000ee2000c1e1900 */
[----:B------:R-:W-:-:S03]  /*a6a0*/  IMAD.WIDE R162, R163, 0xc, R142 ;  /* 0x0000000ca3a27825 */ /* 0x000fc600078e028e */
[----:B------:R-:W3:Y:S01]  /*a6b0*/  LDG.E R154, desc[UR6][R86.64+0x4] ;  /* 0x00000406569a7981 */ /* 0x000ee2000c1e1900 */
[CC--:B------:R-:W-:Y:S02]  /*a6c0*/  IMAD R103, R140.reuse, R3.reuse, R10 ;  /* 0x000000038c677224 */ /* 0x0c0fe400078e020a */
[----:B0-----:R-:W-:Y:S01]  /*a6d0*/  IMAD.WIDE R78, R81, 0xc, R142 ;  /* 0x0000000c514e7825 */ /* 0x001fe200078e028e */
[----:B------:R-:W3:Y:S03]  /*a6e0*/  LDG.E R93, desc[UR6][R86.64+0x8] ;  /* 0x00000806565d7981 */ /* 0x000ee6000c1e1900 */
[----:B------:R-:W-:Y:S01]  /*a6f0*/  IMAD R105, R140, R3, R43 ;  /* 0x000000038c697224 */ /* 0x000fe200078e022b */
[----:B------:R-:W3:Y:S01]  /*a700*/  LDG.E R88, desc[UR6][R96.64+0x4] ;  /* 0x0000040660587981 */ /* 0x000ee2000c1e1900 */
[----:B------:R-:W-:-:S03]  /*a710*/  IMAD.WIDE R98, R99, 0xc, R142 ;  /* 0x0000000c63627825 */ /* 0x000fc600078e028e */
[----:B------:R-:W3:Y:S01]  /*a720*/  LDG.E R81, desc[UR6][R96.64+0x8] ;  /* 0x0000080660517981 */ /* 0x000ee2000c1e1900 */
[----:B------:R-:W-:-:S03]  /*a730*/  IMAD R109, R140, R3, R11 ;  /* 0x000000038c6d7224 */ /* 0x000fc600078e020b */
[----:B------:R0:W3:Y:S01]  /*a740*/  LDG.E R86, desc[UR6][R96.64] ;  /* 0x0000000660567981 */ /* 0x0000e2000c1e1900 */
[----:B------:R-:W-:-:S03]  /*a750*/  IMAD.WIDE R102, R103, 0xc, R142 ;  /* 0x0000000c67667825 */ /* 0x000fc600078e028e */
[----:B------:R-:W3:Y:S01]  /*a760*/  LDG.E R159, desc[UR6][R160.64+0x4] ;  /* 0x00000406a09f7981 */ /* 0x000ee2000c1e1900 */
[CC--:B------:R-:W-:Y:S02]  /*a770*/  IMAD R147, R140.reuse, R3.reuse, R44 ;  /* 0x000000038c937224 */ /* 0x0c0fe400078e022c */
[--C-:B------:R-:W-:Y:S01]  /*a780*/  IMAD.WIDE R104, R105, 0xc, R142.reuse ;  /* 0x0000000c69687825 */ /* 0x100fe200078e028e */
[----:B------:R-:W3:Y:S03]  /*a790*/  LDG.E R145, desc[UR6][R162.64+0x4] ;  /* 0x00000406a2917981 */ /* 0x000ee6000c1e1900 */
[----:B0-----:R-:W-:Y:S01]  /*a7a0*/  IMAD.WIDE R96, R95, 0xc, R142 ;  /* 0x0000000c5f607825 */ /* 0x001fe200078e028e */
[----:B------:R-:W3:Y:S03]  /*a7b0*/  LDG.E R84, desc[UR6][R78.64] ;  /* 0x000000064e547981 */ /* 0x000ee6000c1e1900 */
[----:B------:R-:W-:Y:S01]  /*a7c0*/  IMAD R113, R140, R3, R12 ;  /* 0x000000038c717224 */ /* 0x000fe200078e020c */
[----:B------:R-:W3:Y:S01]  /*a7d0*/  LDG.E R82, desc[UR6][R78.64+0x4] ;  /* 0x000004064e527981 */ /* 0x000ee2000c1e1900 */
[----:B------:R-:W-:-:S03]  /*a7e0*/  IMAD.WIDE R108, R109, 0xc, R142 ;  /* 0x0000000c6d6c7825 */ /* 0x000fc600078e028e */
[----:B------:R-:W3:Y:S01]  /*a7f0*/  LDG.E R87, desc[UR6][R78.64+0x8] ;  /* 0x000008064e577981 */ /* 0x000ee2000c1e1900 */
[----:B------:R-:W-:-:S03]  /*a800*/  IMAD.WIDE R146, R147, 0xc, R142 ;  /* 0x0000000c93927825 */ /* 0x000fc600078e028e */
[----:B------:R-:W3:Y:S01]  /*a810*/  LDG.E R95, desc[UR6][R96.64+0x8] ;  /* 0x00000806605f7981 */ /* 0x000ee2000c1e1900 */
[----:B------:R-:W-:-:S03]  /*a820*/  IMAD R117, R140, R3, R45 ;  /* 0x000000038c757224 */ /* 0x000fc600078e022d */
[----:B------:R-:W3:Y:S04]  /*a830*/  LDG.E R158, desc[UR6][R160.64] ;  /* 0x00000006a09e7981 */ /* 0x000ee8000c1e1900 */
[----:B------:R-:W3:Y:S04]  /*a840*/  LDG.E R78, desc[UR6][R96.64] ;  /* 0x00000006604e7981 */ /* 0x000ee8000c1e1900 */
[----:B------:R-:W3:Y:S01]  /*a850*/  LDG.E R79, desc[UR6][R96.64+0x4] ;  /* 0x00000406604f7981 */ /* 0x000ee2000c1e1900 */
[----:B------:R-:W-:-:S03]  /*a860*/  IMAD.WIDE R112, R113, 0xc, R142 ;  /* 0x0000000c71707825 */ /* 0x000fc600078e028e */
[----:B------:R-:W3:Y:S01]  /*a870*/  LDG.E R160, desc[UR6][R160.64+0x8] ;  /* 0x00000806a0a07981 */ /* 0x000ee2000c1e1900 */
[----:B------:R-:W-:-:S03]  /*a880*/  IMAD R119, R140, R3, R13 ;  /* 0x000000038c777224 */ /* 0x000fc600078e020d */
[----:B------:R-:W3:Y:S04]  /*a890*/  LDG.E R100, desc[UR6][R102.64+0x4] ;  /* 0x0000040666647981 */ /* 0x000ee8000c1e1900 */
[----:B------:R-:W3:Y:S04]  /*a8a0*/  LDG.E R96, desc[UR6][R98.64] ;  /* 0x0000000662607981 */ /* 0x000ee8000c1e1900 */
[----:B------:R-:W3:Y:S04]  /*a8b0*/  LDG.E R97, desc[UR6][R98.64+0x4] ;  /* 0x0000040662617981 */ /* 0x000ee8000c1e1900 */
        /* <DEDUP_REMOVED lines=16> */
[----:B------:R0:W3:Y:S04]  /*a9c0*/  LDG.E R163, desc[UR6][R116.64+0x8] ;  /* 0x0000080674a37981 */ /* 0x0000e8000c1e1900 */
[----:B------:R-:W3:Y:S04]  /*a9d0*/  LDG.E R105, desc[UR6][R108.64] ;  /* 0x000000066c697981 */ /* 0x000ee8000c1e1900 */
[----:B------:R-:W3:Y:S04]  /*a9e0*/  LDG.E R108, desc[UR6][R146.64] ;  /* 0x00000006926c7981 */ /* 0x000ee8000c1e1900 */
[----:B------:R-:W3:Y:S01]  /*a9f0*/  LDG.E R109, desc[UR6][R146.64+0x4] ;  /* 0x00000406926d7981 */ /* 0x000ee2000c1e1900 */
[----:B0-----:R-:W-:-:S04]  /*aa00*/  IMAD.WIDE R116, R165, 0xc, R142 ;  /* 0x0000000ca5747825 */ /* 0x001fc800078e028e */
[CC--:B------:R-:W-:Y:S01]  /*aa10*/  IMAD R173, R140.reuse, R3.reuse, R47 ;  /* 0x000000038cad7224 */ /* 0x0c0fe200078e022f */
[----:B------:R-:W3:Y:S04]  /*aa20*/  LDG.E R167, desc[UR6][R116.64] ;  /* 0x0000000674a77981 */ /* 0x000ee8000c1e1900 */
[----:B------:R-:W3:Y:S01]  /*aa30*/  LDG.E R146, desc[UR6][R146.64+0x8] ;  /* 0x0000080692927981 */ /* 0x000ee2000c1e1900 */
[----:B------:R-:W-:-:S03]  /*aa40*/  IMAD R187, R140, R3, R17 ;  /* 0x000000038cbb7224 */ /* 0x000fc600078e0211 */
[----:B------:R-:W3:Y:S04]  /*aa50*/  LDG.E R168, desc[UR6][R116.64+0x4] ;  /* 0x0000040674a87981 */ /* 0x000ee8000c1e1900 */
[----:B------:R-:W3:Y:S04]  /*aa60*/  LDG.E R169, desc[UR6][R116.64+0x8] ;  /* 0x0000080674a97981 */ /* 0x000ee8000c1e1900 */
[----:B------:R0:W3:Y:S02]  /*aa70*/  LDG.E R147, desc[UR6][R112.64] ;  /* 0x0000000670937981 */ /* 0x0000e4000c1e1900 */
[----:B0-----:R-:W-:-:S05]  /*aa80*/  IMAD.WIDE R112, R119, 0xc, R142 ;  /* 0x0000000c77707825 */ /* 0x001fca00078e028e */
[----:B------:R-:W3:Y:S04]  /*aa90*/  LDG.E R164, desc[UR6][R112.64] ;  /* 0x0000000670a47981 */ /* 0x000ee8000c1e1900 */
[----:B------:R-:W3:Y:S04]  /*aaa0*/  LDG.E R165, desc[UR6][R112.64+0x4] ;  /* 0x0000040670a57981 */ /* 0x000ee8000c1e1900 */
[----:B------:R-:W3:Y:S04]  /*aab0*/  LDG.E R166, desc[UR6][R112.64+0x8] ;  /* 0x0000080670a67981 */ /* 0x000ee8000c1e1900 */
[----:B------:R-:W3:Y:S01]  /*aac0*/  LDL.64 R112, [R152+0x28] ;  /* 0x0000280098707983 */ /* 0x000ee20000100a00 */
[----:B------:R-:W-:-:S02]  /*aad0*/  IMAD R119, R140, R3, R14 ;  /* 0x000000038c777224 */ /* 0x000fc400078e020e */
[----:B------:R-:W-:-:S04]  /*aae0*/  IMAD.WIDE R116, R173, 0xc, R142 ;  /* 0x0000000cad747825 */ /* 0x000fc800078e028e */
[----:B--2---:R-:W-:Y:S01]  /*aaf0*/  FADD R123, -R122, R123 ;  /* 0x0000007b7a7b7221 */ /* 0x004fe20000000100 */
[----:B------:R-:W-:Y:S01]  /*ab00*/  IMAD.WIDE R118, R119, 0xc, R142 ;  /* 0x0000000c77767825 */ /* 0x000fe200078e028e */
[----:B------:R-:W2:Y:S04]  /*ab10*/  LDG.E R173, desc[UR6][R116.64] ;  /* 0x0000000674ad7981 */ /* 0x000ea8000c1e1900 */
[----:B------:R-:W2:Y:S04]  /*ab20*/  LDG.E R174, desc[UR6][R116.64+0x4] ;  /* 0x0000040674ae7981 */ /* 0x000ea8000c1e1900 */
[----:B------:R0:W2:Y:S01]  /*ab30*/  LDG.E R186, desc[UR6][R116.64+0x8] ;  /* 0x0000080674ba7981 */ /* 0x0000a2000c1e1900 */
[----:B------:R-:W-:-:S03]  /*ab40*/  FFMA R219, R15, R123, R122 ;  /* 0x0000007b0fdb7223 */ /* 0x000fc6000000007a */
[----:B------:R-:W2:Y:S04]  /*ab50*/  LDG.E R170, desc[UR6][R118.64] ;  /* 0x0000000676aa7981 */ /* 0x000ea8000c1e1900 */
[----:B------:R-:W2:Y:S01]  /*ab60*/  LDG.E R171, desc[UR6][R118.64+0x4] ;  /* 0x0000040676ab7981 */ /* 0x000ea2000c1e1900 */
[----:B0-----:R-:W-:-:S03]  /*ab70*/  IMAD.WIDE R116, R187, 0xc, R142 ;  /* 0x0000000cbb747825 */ /* 0x001fc600078e028e */
[----:B------:R0:W2:Y:S04]  /*ab80*/  LDG.E R172, desc[UR6][R118.64+0x8] ;  /* 0x0000080676ac7981 */ /* 0x0000a8000c1e1900 */
[----:B------:R-:W2:Y:S04]  /*ab90*/  LDG.E R187, desc[UR6][R116.64] ;  /* 0x0000000674bb7981 */ /* 0x000ea8000c1e1900 */
[----:B------:R-:W2:Y:S01]  /*aba0*/  LDG.E R188, desc[UR6][R116.64+0x4] ;  /* 0x0000040674bc7981 */ /* 0x000ea2000c1e1900 */
[----:B0-----:R-:W-:-:S03]  /*abb0*/  IMAD R119, R140, R3, R48 ;  /* 0x000000038c777224 */ /* 0x001fc600078e0230 */
[----:B------:R0:W2:Y:S04]  /*abc0*/  LDG.E R189, desc[UR6][R116.64+0x8] ;  /* 0x0000080674bd7981 */ /* 0x0000a8000c1e1900 */
[----:B------:R-:W2:Y:S01]  /*abd0*/  LDL.64 R122, [R152+0x30] ;  /* 0x00003000987a7983 */ /* 0x000ea20000100a00 */
[----:B0-----:R-:W-:-:S04]  /*abe0*/  IMAD.WIDE R116, R119, 0xc, R142 ;  /* 0x0000000c77747825 */ /* 0x001fc800078e028e */
[----:B----4-:R-:W-:Y:S01]  /*abf0*/  FADD R119, -R198, R199 ;  /* 0x000000c7c6777221 */ /* 0x010fe20000000100 */
[----:B-----5:R-:W-:Y:S01]  /*ac00*/  FADD R199, -R126, R200 ;  /* 0x000000c87ec77221 */ /* 0x020fe20000000100 */
[----:B---3--:R-:W-:Y:S01]  /*ac10*/  FADD R201, -R202, R201 ;  /* 0x000000c9cac97221 */ /* 0x008fe20000000100 */
[----:B------:R-:W3:Y:S02]  /*ac20*/  LDG.E R190, desc[UR6][R116.64] ;  /* 0x0000000674be7981 */ /* 0x000ee4000c1e1900 */
[C---:B------:R-:W-:Y:S02]  /*ac30*/  FFMA R126, R15.reuse, R199, R126 ;  /* 0x000000c70f7e7223 */ /* 0x040fe4000000007e */
[----:B------:R-:W4:Y:S04]  /*ac40*/  LDG.E R191, desc[UR6][R116.64+0x4] ;  /* 0x0000040674bf7981 */ /* 0x000f28000c1e1900 */
[----:B------:R0:W5:Y:S01]  /*ac50*/  LDG.E R204, desc[UR6][R116.64+0x8] ;  /* 0x0000080674cc7981 */ /* 0x000162000c1e1900 */
[----:B------:R-:W-:Y:S01]  /*ac60*/  I2FP.F32.S32 R199, R177 ;  /* 0x000000b100c77245 */ /* 0x000fe20000201400 */
[C---:B------:R-:W-:Y:S01]  /*ac70*/  FFMA R201, R15.reuse, R201, R202 ;  /* 0x000000c90fc97223 */ /* 0x040fe200000000ca */
[----:B------:R-:W-:Y:S01]  /*ac80*/  FFMA R119, R15, R119, R198 ;  /* 0x000000770f777223 */ /* 0x000fe200000000c6 */
[----:B0-----:R-:W-:-:S04]  /*ac90*/  FADD R116, -R127, R125 ;  /* 0x0000007d7f747221 */ /* 0x001fc80000000100 */
[----:B------:R-:W-:Y:S01]  /*aca0*/  FFMA R116, R15, R116, R127 ;  /* 0x000000740f747223 */ /* 0x000fe2000000007f */
[----:B------:R-:W-:Y:S01]  /*acb0*/  FADD R198, R124, -R199 ;  /* 0x800000c77cc67221 */ /* 0x000fe20000000000 */
[----:B------:R-:W-:Y:S01]  /*acc0*/  FADD R197, -R196, R197 ;  /* 0x000000c5c4c57221 */ /* 0x000fe20000000100 */
[----:B------:R-:W-:Y:S02]  /*acd0*/  IMAD R117, R140, R3, R34 ;  /* 0x000000038c757224 */ /* 0x000fe400078e0222 */
[----:B------:R-:W-:Y:S01]  /*ace0*/  FADD R116, -R201, R116 ;  /* 0x00000074c9747221 */ /* 0x000fe20000000100 */
[----:B------:R-:W-:Y:S01]  /*acf0*/  FADD R126, -R219, R126 ;  /* 0x0000007edb7e7221 */ /* 0x000fe20000000100 */
[----:B------:R-:W-:Y:S01]  /*ad00*/  FFMA R196, R15, R197, R196 ;  /* 0x000000c50fc47223 */ /* 0x000fe200000000c4 */
[----:B------:R-:W-:Y:S01]  /*ad10*/  FADD R120, -R121, R120 ;  /* 0x0000007879787221 */ /* 0x000fe20000000100 */
[----:B------:R-:W-:Y:S01]  /*ad20*/  FFMA R118, R198, R116, R201 ;  /* 0x00000074c6767223 */ /* 0x000fe200000000c9 */
[----:B------:R-:W-:-:S04]  /*ad30*/  IMAD.WIDE R116, R117, 0xc, R142 ;  /* 0x0000000c75747825 */ /* 0x000fc800078e028e */
[----:B------:R-:W-:Y:S01]  /*ad40*/  FADD R200, -R119, R196 ;  /* 0x000000c477c87221 */ /* 0x000fe20000000100 */
[----:B------:R-:W-:Y:S01]  /*ad50*/  FADD R134, -R135, R134 ;  /* 0x0000008687867221 */ /* 0x000fe20000000100 */
[----:B------:R-:W-:Y:S01]  /*ad60*/  FADD R136, -R133, R136 ;  /* 0x0000008885887221 */ /* 0x000fe20000000100 */
[----:B------:R-:W-:Y:S01]  /*ad70*/  FADD R184, -R181, R184 ;  /* 0x000000b8b5b87221 */ /* 0x000fe20000000100 */
[----:B------:R-:W5:Y:S01]  /*ad80*/  LDG.E R196, desc[UR6][R116.64] ;  /* 0x0000000674c47981 */ /* 0x000f62000c1e1900 */
[----:B------:R-:W-:-:S03]  /*ad90*/  FFMA R119, R198, R200, R119 ;  /* 0x000000c8c6777223 */ /* 0x000fc60000000077 */
[----:B------:R-:W5:Y:S04]  /*ada0*/  LDG.E R197, desc[UR6][R116.64+0x4] ;  /* 0x0000040674c57981 */ /* 0x000f68000c1e1900 */
[----:B------:R-:W5:Y:S01]  /*adb0*/  LDG.E R199, desc[UR6][R116.64+0x8] ;  /* 0x0000080674c77981 */ /* 0x000f62000c1e1900 */
[----:B------:R-:W-:Y:S01]  /*adc0*/  FFMA R219, R198, R126, R219 ;  /* 0x0000007ec6db7223 */ /* 0x000fe200000000db */
[----:B------:R-:W-:Y:S01]  /*add0*/  FADD R118, R118, -R115 ;  /* 0x8000007376767221 */ /* 0x000fe20000000000 */
[----:B------:R-:W-:Y:S01]  /*ade0*/  FADD R119, R119, -R130 ;  /* 0x8000008277777221 */ /* 0x000fe20000000000 */
[----:B------:R-:W-:Y:S01]  /*adf0*/  FADD R182, -R185, R182 ;  /* 0x000000b6b9b67221 */ /* 0x000fe20000000100 */
[----:B------:R-:W-:Y:S01]  /*ae00*/  FADD R179, -R178, R179 ;  /* 0x000000b3b2b37221 */ /* 0x000fe20000000100 */
[----:B------:R-:W-:Y:S01]  /*ae10*/  FADD R203, -R176, R203 ;  /* 0x000000cbb0cb7221 */ /* 0x000fe20000000100 */
[----:B------:R-:W-:Y:S01]  /*ae20*/  FADD R175, -R141, R175 ;  /* 0x000000af8daf7221 */ /* 0x000fe20000000100 */
[----:B------:R-:W5:Y:S04]  /*ae30*/  LDL.64 R124, [R152+0x40] ;  /* 0x00004000987c7983 */ /* 0x000f680000100a00 */
[----:B------:R-:W3:Y:S01]  /*ae40*/  LDL.64 R116, [R152+0x48] ;  /* 0x0000480098747983 */ /* 0x000ee20000100a00 */
[----:B------:R-:W-:Y:S01]  /*ae50*/  FFMA R130, R16, R120, R121 ;  /* 0x0000007810827223 */ /* 0x000fe20000000079 */
[----:B------:R-:W-:-:S02]  /*ae60*/  IMAD R115, R140, R3, R49 ;  /* 0x000000038c737224 */ /* 0x000fc400078e0231 */
[----:B------:R-:W4:Y:S01]  /*ae70*/  LDL.64 R120, [R152+0x50] ;  /* 0x0000500098787983 */ /* 0x000f220000100a00 */
[----:B------:R-:W-:Y:S01]  /*ae80*/  FADD R219, R219, -R114 ;  /* 0x80000072dbdb7221 */ /* 0x000fe20000000000 */
[----:B------:R-:W-:Y:S01]  /*ae90*/  FMUL R118, R118, R118 ;  /* 0x0000007676767220 */ /* 0x000fe20000400000 */
[----:B------:R-:W-:Y:S01]  /*aea0*/  FFMA R135, R16, R134, R135 ;  /* 0x0000008610877223 */ /* 0x000fe20000000087 */
[----:B------:R-:W-:Y:S01]  /*aeb0*/  FADD R134, -R193, R194 ;  /* 0x000000c2c1867221 */ /* 0x000fe20000000100 */
[----:B------:R-:W-:-:S04]  /*aec0*/  IMAD.WIDE R114, R115, 0xc, R142 ;  /* 0x0000000c73727825 */ /* 0x000fc800078e028e */
[----:B------:R-:W-:Y:S01]  /*aed0*/  FFMA R118, R219, R219, R118 ;  /* 0x000000dbdb767223 */ /* 0x000fe20000000076 */
[----:B------:R-:W-:Y:S01]  /*aee0*/  FFMA R181, R18, R184, R181 ;  /* 0x000000b812b57223 */ /* 0x000fe200000000b5 */
[----:B------:R-:W-:Y:S01]  /*aef0*/  FFMA R134, R16, R134, R193 ;  /* 0x0000008610867223 */ /* 0x000fe200000000c1 */
[----:B------:R-:W-:Y:S02]  /*af00*/  IMAD R219, R140, R3, R22 ;  /* 0x000000038cdb7224 */ /* 0x000fe400078e0216 */
[----:B------:R-:W-:Y:S01]  /*af10*/  FFMA R193, R16, R136, R133 ;  /* 0x0000008810c17223 */ /* 0x000fe20000000085 */
[----:B------:R-:W5:Y:S01]  /*af20*/  LDG.E R200, desc[UR6][R114.64] ;  /* 0x0000000672c87981 */ /* 0x000f62000c1e1900 */
[----:B------:R-:W-:Y:S01]  /*af30*/  FADD R136, -R195, R137 ;  /* 0x00000089c3887221 */ /* 0x000fe20000000100 */
[----:B------:R-:W-:Y:S02]  /*af40*/  FADD R137, -R132, R192 ;  /* 0x000000c084897221 */ /* 0x000fe40000000100 */
[----:B------:R-:W5:Y:S04]  /*af50*/  LDG.E R201, desc[UR6][R114.64+0x4] ;  /* 0x0000040672c97981 */ /* 0x000f68000c1e1900 */
[----:B------:R0:W5:Y:S01]  /*af60*/  LDG.E R202, desc[UR6][R114.64+0x8] ;  /* 0x0000080672ca7981 */ /* 0x000162000c1e1900 */
[C---:B------:R-:W-:Y:S01]  /*af70*/  FFMA R136, R16.reuse, R136, R195 ;  /* 0x0000008810887223 */ /* 0x040fe200000000c3 */
[----:B------:R-:W-:-:S02]  /*af80*/  FFMA R137, R16, R137, R132 ;  /* 0x0000008910897223 */ /* 0x000fc40000000084 */
[----:B------:R-:W5:Y:S01]  /*af90*/  LDL.64 R126, [R152+0x38] ;  /* 0x00003800987e7983 */ /* 0x000f620000100a00 */
[----:B0-----:R-:W-:-:S04]  /*afa0*/  IMAD.WIDE R114, R219, 0xc, R142 ;  /* 0x0000000cdb727825 */ /* 0x001fc800078e028e */
[----:B------:R-:W-:Y:S01]  /*afb0*/  FADD R136, -R135, R136 ;  /* 0x0000008887887221 */ /* 0x000fe20000000100 */
[----:B------:R-:W-:Y:S01]  /*afc0*/  FADD R137, -R134, R137 ;  /* 0x0000008986897221 */ /* 0x000fe20000000100 */
[----:B------:R-:W5:Y:S04]  /*afd0*/  LDG.E R219, desc[UR6][R114.64] ;  /* 0x0000000672db7981 */ /* 0x000f68000c1e1900 */
[----:B------:R-:W5:Y:S04]  /*afe0*/  LDG.E R220, desc[UR6][R114.64+0x4] ;  /* 0x0000040672dc7981 */ /* 0x000f68000c1e1900 */
[----:B------:R-:W5:Y:S01]  /*aff0*/  LDG.E R222, desc[UR6][R114.64+0x8] ;  /* 0x0000080672de7981 */ /* 0x000f62000c1e1900 */
[C---:B------:R-:W-:Y:S01]  /*b000*/  FFMA R135, R198.reuse, R136, R135 ;  /* 0x00000088c6877223 */ /* 0x040fe20000000087 */
[----:B------:R-:W-:-:S02]  /*b010*/  FFMA R134, R198, R137, R134 ;  /* 0x00000089c6867223 */ /* 0x000fc40000000086 */
[----:B------:R-:W5:Y:S04]  /*b020*/  LDL.64 R136, [R152+0x68] ;  /* 0x0000680098887983 */ /* 0x000f680000100a00 */
[----:B------:R-:W5:Y:S01]  /*b030*/  LDL.64 R114, [R152+0x60] ;  /* 0x0000600098727983 */ /* 0x000f620000100a00 */
[----:B------:R-:W-:Y:S02]  /*b040*/  IMAD R133, R140, R3, R50 ;  /* 0x000000038c857224 */ /* 0x000fe400078e0232 */
[----:B------:R-:W-:Y:S01]  /*b050*/  FADD R195, -R130, R193 ;  /* 0x000000c182c37221 */ /* 0x000fe20000000100 */
[----:B------:R-:W-:Y:S01]  /*b060*/  FFMA R237, R119, R119, R118 ;  /* 0x0000007777ed7223 */ /* 0x000fe20000000076 */
[----:B------:R-:W-:-:S04]  /*b070*/  IMAD.WIDE R132, R133, 0xc, R142 ;  /* 0x0000000c85847825 */ /* 0x000fc800078e028e */
[----:B------:R-:W-:Y:S01]  /*b080*/  FFMA R130, R198, R195, R130 ;  /* 0x000000c3c6827223 */ /* 0x000fe20000000082 */
[----:B------:R-:W-:Y:S01]  /*b090*/  FADD R237, R237, R33 ;  /* 0x00000021eded7221 */ /* 0x000fe20000000000 */
[----:B------:R-:W-:Y:S01]  /*b0a0*/  FADD R33, R135, -R128 ;  /* 0x8000008087217221 */ /* 0x000fe20000000000 */
[----:B------:R-:W-:Y:S01]  /*b0b0*/  FFMA R185, R18, R182, R185 ;  /* 0x000000b612b97223 */ /* 0x000fe200000000b9 */
[----:B------:R-:W-:Y:S01]  /*b0c0*/  FADD R131, R130, -R131 ;  /* 0x8000008382837221 */ /* 0x000fe20000000000 */
[----:B------:R-:W5:Y:S01]  /*b0d0*/  LDG.E R192, desc[UR6][R132.64] ;  /* 0x0000000684c07981 */ /* 0x000f62000c1e1900 */
[----:B------:R-:W-:Y:S01]  /*b0e0*/  FADD R130, R134, -R129 ;  /* 0x8000008186827221 */ /* 0x000fe20000000000 */
[----:B------:R-:W-:Y:S02]  /*b0f0*/  IMAD R129, R177, R3, R25 ;  /* 0x00000003b1817224 */ /* 0x000fe400078e0219 */
[----:B------:R-:W-:Y:S01]  /*b100*/  FFMA R184, R18, R179, R178 ;  /* 0x000000b312b87223 */ /* 0x000fe200000000b2 */
[----:B------:R-:W5:Y:S04]  /*b110*/  LDG.E R193, desc[UR6][R132.64+0x4] ;  /* 0x0000040684c17981 */ /* 0x000f68000c1e1900 */
[----:B------:R0:W5:Y:S01]  /*b120*/  LDG.E R194, desc[UR6][R132.64+0x8] ;  /* 0x0000080684c27981 */ /* 0x000162000c1e1900 */
[----:B------:R-:W-:-:S04]  /*b130*/  IMAD.WIDE R128, R129, 0xc, R142 ;  /* 0x0000000c81807825 */ /* 0x000fc800078e028e */
[----:B------:R-:W-:Y:S01]  /*b140*/  FADD R184, -R185, R184 ;  /* 0x000000b8b9b87221 */ /* 0x000fe20000000100 */
[----:B------:R-:W5:Y:S01]  /*b150*/  LDL.64 R118, [R152+0x58] ;  /* 0x0000580098767983 */ /* 0x000f620000100a00 */
[----:B------:R-:W-:-:S03]  /*b160*/  FADD R161, -R158, R161 ;  /* 0x000000a19ea17221 */ /* 0x000fc60000000100 */
[----:B------:R-:W5:Y:S01]  /*b170*/  LDL.64 R134, [R152+0x70] ;  /* 0x0000700098867983 */ /* 0x000f620000100a00 */
[----:B0-----:R-:W-:Y:S01]  /*b180*/  FADD R133, -R180, R183 ;  /* 0x000000b7b4857221 */ /* 0x001fe20000000100 */
[----:B------:R-:W-:Y:S01]  /*b190*/  FMUL R132, R33, R33 ;  /* 0x0000002121847220 */ /* 0x000fe20000400000 */
[----:B------:R-:W-:Y:S01]  /*b1a0*/  FFMA R185, R198, R184, R185 ;  /* 0x000000b8c6b97223 */ /* 0x000fe200000000b9 */
[----:B------:R-:W5:Y:S01]  /*b1b0*/  LDG.E R33, desc[UR6][R128.64] ;  /* 0x0000000680217981 */ /* 0x000f62000c1e1900 */
[C---:B------:R-:W-:Y:S01]  /*b1c0*/  FFMA R180, R18.reuse, R133, R180 ;  /* 0x0000008512b47223 */ /* 0x040fe200000000b4 */
[----:B------:R-:W-:Y:S01]  /*b1d0*/  FFMA R131, R131, R131, R132 ;  /* 0x0000008383837223 */ /* 0x000fe20000000084 */
[----:B------:R-:W-:Y:S01]  /*b1e0*/  FFMA R184, R18, R175, R141 ;  /* 0x000000af12b87223 */ /* 0x000fe2000000008d */
[----:B------:R-:W5:Y:S01]  /*b1f0*/  LDG.E R195, desc[UR6][R128.64+0x4] ;  /* 0x0000040680c37981 */ /* 0x000f62000c1e1900 */
[----:B------:R-:W-:Y:S01]  /*b200*/  FADD R251, -R180, R181 ;  /* 0x000000b5b4fb7221 */ /* 0x000fe20000000100 */
[----:B------:R-:W-:Y:S01]  /*b210*/  FFMA R181, R18, R203, R176 ;  /* 0x000000cb12b57223 */ /* 0x000fe200000000b0 */
[----:B------:R-:W-:Y:S01]  /*b220*/  FFMA R183, R130, R130, R131 ;  /* 0x0000008282b77223 */ /* 0x000fe20000000083 */
[----:B------:R0:W5:Y:S01]  /*b230*/  LDG.E R234, desc[UR6][R128.64+0x8] ;  /* 0x0000080680ea7981 */ /* 0x000162000c1e1900 */
[----:B------:R-:W-:Y:S01]  /*b240*/  FFMA R182, R198, R251, R180 ;  /* 0x000000fbc6b67223 */ /* 0x000fe200000000b4 */
[----:B------:R-:W-:-:S02]  /*b250*/  FADD R185, R185, -R139 ;  /* 0x8000008bb9b97221 */ /* 0x000fc40000000000 */
[----:B------:R-:W5:Y:S01]  /*b260*/  LDL.64 R130, [R152+0x80] ;  /* 0x0000800098827983 */ /* 0x000f620000100a00 */
[----:B------:R-:W-:Y:S01]  /*b270*/  FADD R184, -R181, R184 ;  /* 0x000000b8b5b87221 */ /* 0x000fe20000000100 */
[----:B------:R-:W-:Y:S02]  /*b280*/  FFMA R158, R19, R161, R158 ;  /* 0x000000a1139e7223 */ /* 0x000fe4000000009e */
[----:B------:R-:W5:Y:S01]  /*b290*/  LDL.64 R132, [R152+0x78] ;  /* 0x0000780098847983 */ /* 0x000f620000100a00 */
[----:B0-----:R-:W-:Y:S02]  /*b2a0*/  IMAD R129, R177, R3, R206 ;  /* 0x00000003b1817224 */ /* 0x001fe400078e02ce */
[----:B------:R-:W-:Y:S01]  /*b2b0*/  FADD R182, R182, -R138 ;  /* 0x8000008ab6b67221 */ /* 0x000fe20000000000 */
[----:B------:R-:W-:Y:S01]  /*b2c0*/  FMUL R185, R185, R185 ;  /* 0x000000b9b9b97220 */ /* 0x000fe20000400000 */
[----:B------:R-:W-:Y:S01]  /*b2d0*/  FFMA R181, R198, R184, R181 ;  /* 0x000000b8c6b57223 */ /* 0x000fe200000000b5 */
[----:B------:R-:W-:-:S04]  /*b2e0*/  IMAD.WIDE R128, R129, 0xc, R142 ;  /* 0x0000000c81807825 */ /* 0x000fc800078e028e */
[----:B------:R-:W-:Y:S01]  /*b2f0*/  FADD R183, R237, R183 ;  /* 0x000000b7edb77221 */ /* 0x000fe20000000000 */
[----:B------:R-:W-:Y:S01]  /*b300*/  FFMA R185, R182, R182, R185 ;  /* 0x000000b6b6b97223 */ /* 0x000fe200000000b9 */
[----:B------:R-:W-:Y:S01]  /*b310*/  FADD R110, R181, -R110 ;  /* 0x8000006eb56e7221 */ /* 0x000fe20000000000 */
[----:B------:R-:W5:Y:S04]  /*b320*/  LDL.64 R138, [R152+0x90] ;  /* 0x00009000988a7983 */ /* 0x000f680000100a00 */
[----:B------:R-:W5:Y:S04]  /*b330*/  LDG.E R177, desc[UR6][R128.64] ;  /* 0x0000000680b17981 */ /* 0x000f68000c1e1900 */
[----:B------:R-:W5:Y:S04]  /*b340*/  LDG.E R178, desc[UR6][R128.64+0x4] ;  /* 0x0000040680b27981 */ /* 0x000f68000c1e1900 */
[----:B------:R0:W5:Y:S01]  /*b350*/  LDG.E R179, desc[UR6][R128.64+0x8] ;  /* 0x0000080680b37981 */ /* 0x000162000c1e1900 */
[----:B------:R-:W-:-:S03]  /*b360*/  FFMA R110, R110, R110, R185 ;  /* 0x0000006e6e6e7223 */ /* 0x000fc600000000b9 */
[----:B------:R-:W5:Y:S01]  /*b370*/  LDL.64 R128, [R152+0x88] ;  /* 0x0000880098807983 */ /* 0x000f620000100a00 */
[----:B------:R-:W-:Y:S01]  /*b380*/  FADD R183, R183, R110 ;  /* 0x0000006eb7b77221 */ /* 0x000fe20000000000 */
[----:B------:R-:W-:Y:S01]  /*b390*/  FADD R110, -R159, R145 ;  /* 0x000000919f6e7221 */ /* 0x000fe20000000100 */
[-C--:B------:R-:W-:Y:S02]  /*b3a0*/  IMAD R141, R140, R3.reuse, R25 ;  /* 0x000000038c8d7224 */ /* 0x080fe400078e0219 */
[----:B------:R-:W-:Y:S01]  /*b3b0*/  FADD R185, -R144, R209 ;  /* 0x000000d190b97221 */ /* 0x000fe20000000100 */
[----:B------:R-:W-:Y:S02]  /*b3c0*/  IMAD R175, R140, R3, R206 ;  /* 0x000000038caf7224 */ /* 0x000fe400078e02ce */
[----:B------:R-:W-:Y:S01]  /*b3d0*/  FFMA R250, R19, R110, R159 ;  /* 0x0000006e13fa7223 */ /* 0x000fe2000000009f */
[----:B------:R-:W-:-:S04]  /*b3e0*/  IMAD.WIDE R140, R141, 0xc, R142 ;  /* 0x0000000c8d8c7825 */ /* 0x000fc800078e028e */
[----:B------:R-:W-:Y:S01]  /*b3f0*/  FADD R159, -R156, R212 ;  /* 0x000000d49c9f7221 */ /* 0x000fe20000000100 */
[----:B------:R-:W-:Y:S01]  /*b400*/  FFMA R185, R19, R185, R144 ;  /* 0x000000b913b97223 */ /* 0x000fe20000000090 */
[----:B------:R-:W-:-:S04]  /*b410*/  IMAD.WIDE R142, R175, 0xc, R142 ;  /* 0x0000000caf8e7825 */ /* 0x000fc800078e028e */
[----:B------:R-:W-:Y:S01]  /*b420*/  FFMA R159, R19, R159, R156 ;  /* 0x0000009f139f7223 */ /* 0x000fe2000000009c */
[----:B------:R-:W-:Y:S01]  /*b430*/  FADD R250, -R185, R250 ;  /* 0x000000fab9fa7221 */ /* 0x000fe20000000100 */
[----:B------:R-:W5:Y:S01]  /*b440*/  LDG.E R176, desc[UR6][R140.64+0x4] ;  /* 0x000004068cb07981 */ /* 0x000f62000c1e1900 */
[----:B------:R-:W-:Y:S01]  /*b450*/  FADD R110, -R157, R211 ;  /* 0x000000d39d6e7221 */ /* 0x000fe20000000100 */
[----:B------:R-:W-:Y:S02]  /*b460*/  FADD R158, -R159, R158 ;  /* 0x0000009e9f9e7221 */ /* 0x000fe40000000100 */
[----:B------:R-:W5:Y:S01]  /*b470*/  LDG.E R181, desc[UR6][R142.64+0x4] ;  /* 0x000004068eb57981 */ /* 0x000f62000c1e1900 */
[----:B------:R-:W-:Y:S01]  /*b480*/  FADD R162, -R160, R162 ;  /* 0x000000a2a0a27221 */ /* 0x000fe20000000100 */
[C---:B------:R-:W-:Y:S02]  /*b490*/  FFMA R185, R198.reuse, R250, R185 ;  /* 0x000000fac6b97223 */ /* 0x040fe400000000b9 */
[----:B------:R-:W5:Y:S01]  /*b4a0*/  LDG.E R175, desc[UR6][R140.64] ;  /* 0x000000068caf7981 */ /* 0x000f62000c1e1900 */
[----:B------:R-:W-:Y:S01]  /*b4b0*/  FFMA R157, R19, R110, R157 ;  /* 0x0000006e139d7223 */ /* 0x000fe2000000009d */
[----:B------:R-:W-:-:S02]  /*b4c0*/  FFMA R158, R198, R158, R159 ;  /* 0x0000009ec69e7223 */ /* 0x000fc4000000009f */
[----:B------:R-:W5:Y:S01]  /*b4d0*/  LDG.E R182, desc[UR6][R142.64] ;  /* 0x000000068eb67981 */ /* 0x000f62000c1e1900 */
[----:B------:R-:W-:Y:S01]  /*b4e0*/  FFMA R162, R19, R162, R160 ;  /* 0x000000a213a27223 */ /* 0x000fe200000000a0 */
[----:B------:R-:W-:Y:S02]  /*b4f0*/  FADD R111, R158, -R111 ;  /* 0x8000006f9e6f7221 */ /* 0x000fe40000000000 */
[----:B------:R-:W5:Y:S01]  /*b500*/  LDG.E R180, desc[UR6][R140.64+0x8] ;  /* 0x000008068cb47981 */ /* 0x000f62000c1e1900 */
[----:B------:R-:W-:-:S03]  /*b510*/  FADD R162, -R157, R162 ;  /* 0x000000a29da27221 */ /* 0x000fc60000000100 */
[----:B------:R-:W5:Y:S04]  /*b520*/  LDG.E R184, desc[UR6][R142.64+0x8] ;  /* 0x000008068eb87981 */ /* 0x000f68000c1e1900 */
[----:B------:R-:W5:Y:S01]  /*b530*/  LDL.64 R144, [R152+0xa0] ;  /* 0x0000a00098907983 */ /* 0x000f620000100a00 */
[----:B------:R-:W-:-:S03]  /*b540*/  FFMA R156, R198, R162, R157 ;  /* 0x000000a2c69c7223 */ /* 0x000fc6000000009d */
[----:B------:R-:W5:Y:S04]  /*b550*/  LDL.64 R140, [R152+0x98] ;  /* 0x00009800988c7983 */ /* 0x000f680000100a00 */
[----:B------:R-:W5:Y:S01]  /*b560*/  LDL.64 R142, [R152+0xa8] ;  /* 0x0000a800988e7983 */ /* 0x000f620000100a00 */
[----:B------:R-:W-:-:S04]  /*b570*/  FADD R112, R185, -R112 ;  /* 0x80000070b9707221 */ /* 0x000fc80000000000 */
[----:B------:R-:W-:-:S04]  /*b580*/  FMUL R112, R112, R112 ;  /* 0x0000007070707220 */ /* 0x000fc80000400000 */
[----:B------:R-:W-:Y:S02]  /*b590*/  FFMA R157, R111, R111, R112 ;  /* 0x0000006f6f9d7223 */ /* 0x000fe40000000070 */
[----:B------:R-:W5:Y:S01]  /*b5a0*/  LDL.64 R110, [R152+0xb8] ;  /* 0x0000b800986e7983 */ /* 0x000f620000100a00 */
[----:B------:R-:W-:-:S03]  /*b5b0*/  FADD R156, R156, -R113 ;  /* 0x800000719c9c7221 */ /* 0x000fc60000000000 */
[----:B------:R-:W5:Y:S01]  /*b5c0*/  LDL.64 R112, [R152+0xb0] ;  /* 0x0000b00098707983 */ /* 0x000f620000100a00 */
[----:B------:R-:W-:Y:S01]  /*b5d0*/  FADD R215, -R153, R215 ;  /* 0x000000d799d77221 */ /* 0x000fe20000000100 */
[----:B------:R-:W-:Y:S01]  /*b5e0*/  FADD R155, -R154, R155 ;  /* 0x0000009b9a9b7221 */ /* 0x000fe20000000100 */
[----:B------:R-:W-:Y:S02]  /*b5f0*/  FADD R246, -R51, R246 ;  /* 0x000000f633f67221 */ /* 0x000fe40000000100 */
[C---:B------:R-:W-:Y:S01]  /*b600*/  FFMA R215, R20.reuse, R215, R153 ;  /* 0x000000d714d77223 */ /* 0x040fe20000000099 */
[----:B------:R-:W-:Y:S01]  /*b610*/  FFMA R158, R20, R155, R154 ;  /* 0x0000009b149e7223 */ /* 0x000fe2000000009a */
[----:B------:R-:W-:Y:S01]  /*b620*/  FADD R153, -R94, R90 ;  /* 0x0000005a5e997221 */ /* 0x000fe20000000100 */
[C---:B------:R-:W-:Y:S02]  /*b630*/  FFMA R51, R20.reuse, R246, R51 ;  /* 0x000000f614337223 */ /* 0x040fe40000000033 */
[----:B------:R-:W-:Y:S01]  /*b640*/  FADD R158, -R215, R158 ;  /* 0x0000009ed79e7221 */ /* 0x000fe20000000100 */
[----:B------:R-:W-:-:S03]  /*b650*/  FFMA R94, R20, R153, R94 ;  /* 0x00000099145e7223 */ /* 0x000fc6000000005e */
[----:B------:R-:W-:Y:S01]  /*b660*/  FFMA R158, R198, R158, R215 ;  /* 0x0000009ec69e7223 */ /* 0x000fe200000000d7 */
[----:B------:R-:W-:Y:S01]  /*b670*/  FADD R94, -R51, R94 ;  /* 0x0000005e335e7221 */ /* 0x000fe20000000100 */
[----:B------:R-:W-:-:S03]  /*b680*/  FADD R92, -R93, R92 ;  /* 0x0000005c5d5c7221 */ /* 0x000fc60000000100 */
[----:B------:R-:W-:Y:S01]  /*b690*/  FFMA R51, R198, R94, R51 ;  /* 0x0000005ec6337223 */ /* 0x000fe20000000033 */
[----:B------:R-:W-:Y:S01]  /*b6a0*/  FFMA R92, R20, R92, R93 ;  /* 0x0000005c145c7223 */ /* 0x000fe2000000005d */
[----:B------:R-:W-:Y:S01]  /*b6b0*/  FADD R93, -R88, R82 ;  /* 0x00000052585d7221 */ /* 0x000fe20000000100 */
[----:B--2---:R-:W-:Y:S01]  /*b6c0*/  FADD R123, R158, -R123 ;  /* 0x8000007b9e7b7221 */ /* 0x004fe20000000000 */
[----:B------:R-:W-:-:S03]  /*b6d0*/  FADD R51, R51, -R122 ;  /* 0x8000007a33337221 */ /* 0x000fc60000000000 */
[----:B------:R-:W-:Y:S01]  /*b6e0*/  FMUL R90, R123, R123 ;  /* 0x0000007b7b5a7220 */ /* 0x000fe20000400000 */
[----:B------:R-:W-:Y:S01]  /*b6f0*/  FADD R82, -R81, R87 ;  /* 0x0000005751527221 */ /* 0x000fe20000000100 */
[----:B------:R-:W-:Y:S02]  /*b700*/  FADD R240, -R80, R240 ;  /* 0x000000f050f07221 */ /* 0x000fe40000000100 */
[----:B------:R-:W-:Y:S01]  /*b710*/  FFMA R90, R51, R51, R90 ;  /* 0x00000033335a7223 */ /* 0x000fe2000000005a */
[----:B------:R-:W-:Y:S01]  /*b720*/  FADD R51, -R86, R84 ;  /* 0x0000005456337221 */ /* 0x000fe20000000100 */
[----:B------:R-:W-:Y:S01]  /*b730*/  FADD R84, -R79, R97 ;  /* 0x000000614f547221 */ /* 0x000fe20000000100 */
[C---:B------:R-:W-:Y:S01]  /*b740*/  FFMA R82, R21.reuse, R82, R81 ;  /* 0x0000005215527223 */ /* 0x040fe20000000051 */
[----:B------:R-:W-:Y:S01]  /*b750*/  FADD R241, -R76, R241 ;  /* 0x000000f14cf17221 */ /* 0x000fe20000000100 */
[----:B------:R-:W-:Y:S01]  /*b760*/  FFMA R86, R21, R51, R86 ;  /* 0x0000003315567223 */ /* 0x000fe20000000056 */
[C---:B------:R-:W-:Y:S01]  /*b770*/  FFMA R51, R35.reuse, R240, R80 ;  /* 0x000000f023337223 */ /* 0x040fe20000000050 */
[----:B------:R-:W-:Y:S01]  /*b780*/  FADD R81, -R78, R96 ;  /* 0x000000604e517221 */ /* 0x000fe20000000100 */
[C---:B------:R-:W-:Y:S01]  /*b790*/  FFMA R84, R35.reuse, R84, R79 ;  /* 0x0000005423547223 */ /* 0x040fe2000000004f */
[----:B------:R-:W-:Y:S01]  /*b7a0*/  FFMA R241, R35, R241, R76 ;  /* 0x000000f123f17223 */ /* 0x000fe2000000004c */
[----:B------:R-:W-:Y:S01]  /*b7b0*/  FADD R76, -R77, R239 ;  /* 0x000000ef4d4c7221 */ /* 0x000fe20000000100 */
[----:B------:R-:W-:Y:S01]  /*b7c0*/  FFMA R78, R35, R81, R78 ;  /* 0x00000051234e7223 */ /* 0x000fe2000000004e */
[----:B------:R-:W-:Y:S01]  /*b7d0*/  FADD R84, -R51, R84 ;  /* 0x0000005433547221 */ /* 0x000fe20000000100 */
[----:B------:R-:W-:Y:S01]  /*b7e0*/  FADD R98, -R95, R98 ;  /* 0x000000625f627221 */ /* 0x000fe20000000100 */
[----:B------:R-:W-:Y:S01]  /*b7f0*/  FFMA R77, R35, R76, R77 ;  /* 0x0000004c234d7223 */ /* 0x000fe2000000004d */
[----:B------:R-:W-:Y:S01]  /*b800*/  FADD R78, -R241, R78 ;  /* 0x0000004ef14e7221 */ /* 0x000fe20000000100 */
[----:B------:R-:W-:Y:S01]  /*b810*/  FFMA R84, R198, R84, R51 ;  /* 0x00000054c6547223 */ /* 0x000fe20000000033 */
[----:B------:R-:W-:-:S02]  /*b820*/  FFMA R98, R35, R98, R95 ;  /* 0x0000006223627223 */ /* 0x000fc4000000005f */
[----:B------:R-:W-:Y:S02]  /*b830*/  FFMA R241, R198, R78, R241 ;  /* 0x0000004ec6f17223 */ /* 0x000fe400000000f1 */
[----:B------:R-:W-:-:S04]  /*b840*/  FADD R98, -R77, R98 ;  /* 0x000000624d627221 */ /* 0x000fc80000000100 */
[----:B------:R-:W-:Y:S01]  /*b850*/  FFMA R77, R198, R98, R77 ;  /* 0x00000062c64d7223 */ /* 0x000fe2000000004d */
[----:B------:R-:W-:Y:S01]  /*b860*/  FADD R232, -R72, R232 ;  /* 0x000000e848e87221 */ /* 0x000fe20000000100 */
[----:B------:R-:W-:Y:S01]  /*b870*/  FADD R109, -R106, R109 ;  /* 0x0000006d6a6d7221 */ /* 0x000fe20000000100 */
[----:B------:R-:W-:Y:S01]  /*b880*/  FADD R233, -R70, R233 ;  /* 0x000000e946e97221 */ /* 0x000fe20000000100 */
[----:B------:R-:W-:Y:S02]  /*b890*/  FADD R108, -R105, R108 ;  /* 0x0000006c696c7221 */ /* 0x000fe40000000100 */
[C---:B------:R-:W-:Y:S01]  /*b8a0*/  FFMA R106, R23.reuse, R109, R106 ;  /* 0x0000006d176a7223 */ /* 0x040fe2000000006a */
[----:B------:R-:W-:Y:S01]  /*b8b0*/  FFMA R233, R23, R233, R70 ;  /* 0x000000e917e97223 */ /* 0x000fe20000000046 */
[----:B------:R-:W-:Y:S01]  /*b8c0*/  FADD R70, -R71, R231 ;  /* 0x000000e747467221 */ /* 0x000fe20000000100 */
[----:B------:R-:W-:Y:S01]  /*b8d0*/  FFMA R108, R23, R108, R105 ;  /* 0x0000006c176c7223 */ /* 0x000fe20000000069 */
[----:B------:R-:W-:-:S02]  /*b8e0*/  FADD R146, -R107, R146 ;  /* 0x000000926b927221 */ /* 0x000fc40000000100 */
[----:B------:R-:W-:Y:S01]  /*b8f0*/  FFMA R71, R23, R70, R71 ;  /* 0x0000004617477223 */ /* 0x000fe20000000047 */
[----:B------:R-:W-:Y:S01]  /*b900*/  FADD R108, -R233, R108 ;  /* 0x0000006ce96c7221 */ /* 0x000fe20000000100 */
[----:B---3--:R-:W-:Y:S01]  /*b910*/  FADD R84, R84, -R117 ;  /* 0x8000007554547221 */ /* 0x008fe20000000000 */
[----:B------:R-:W-:-:S03]  /*b920*/  FADD R116, R241, -R116 ;  /* 0x80000074f1747221 */ /* 0x000fc60000000000 */
[----:B------:R-:W-:Y:S01]  /*b930*/  FMUL R51, R84, R84 ;  /* 0x0000005454337220 */ /* 0x000fe20000400000 */
[----:B----4-:R-:W-:-:S03]  /*b940*/  FADD R120, R77, -R120 ;  /* 0x800000784d787221 */ /* 0x010fc60000000000 */
[----:B------:R-:W-:-:S04]  /*b950*/  FFMA R51, R116, R116, R51 ;  /* 0x0000007474337223 */ /* 0x000fc80000000033 */
[----:B------:R-:W-:Y:S01]  /*b960*/  FFMA R120, R120, R120, R51 ;  /* 0x0000007878787223 */ /* 0x000fe20000000033 */
[----:B------:R-:W-:-:S04]  /*b970*/  FFMA R51, R23, R232, R72 ;  /* 0x000000e817337223 */ /* 0x000fc80000000048 */
[----:B------:R-:W-:Y:S01]  /*b980*/  FADD R106, -R51, R106 ;  /* 0x0000006a336a7221 */ /* 0x000fe20000000100 */
[----:B------:R-:W-:-:S03]  /*b990*/  FFMA R146, R23, R146, R107 ;  /* 0x0000009217927223 */ /* 0x000fc6000000006b */
[C---:B------:R-:W-:Y:S01]  /*b9a0*/  FFMA R106, R198.reuse, R106, R51 ;  /* 0x0000006ac66a7223 */ /* 0x040fe20000000033 */
[----:B------:R-:W-:Y:S01]  /*b9b0*/  FFMA R233, R198, R108, R233 ;  /* 0x0000006cc6e97223 */ /* 0x000fe200000000e9 */
[----:B------:R-:W-:-:S04]  /*b9c0*/  FADD R146, -R71, R146 ;  /* 0x0000009247927221 */ /* 0x000fc80000000100 */
[----:B------:R-:W-:Y:S01]  /*b9d0*/  FFMA R71, R198, R146, R71 ;  /* 0x00000092c6477223 */ /* 0x000fe20000000047 */
[----:B------:R-:W-:Y:S01]  /*b9e0*/  FADD R154, -R91, R245 ;  /* 0x000000f55b9a7221 */ /* 0x000fe20000000100 */
[----:B------:R-:W-:Y:S01]  /*b9f0*/  FADD R227, -R64, R227 ;  /* 0x000000e340e37221 */ /* 0x000fe20000000100 */
[----:B------:R-:W-:Y:S02]  /*ba00*/  FADD R168, -R165, R168 ;  /* 0x000000a8a5a87221 */ /* 0x000fe40000000100 */
[----:B------:R-:W-:Y:S01]  /*ba10*/  FFMA R91, R20, R154, R91 ;  /* 0x0000009a145b7223 */ /* 0x000fe2000000005b */
[----:B------:R-:W-:Y:S01]  /*ba20*/  FFMA R227, R26, R227, R64 ;  /* 0x000000e31ae37223 */ /* 0x000fe20000000040 */
[----:B------:R-:W-:Y:S01]  /*ba30*/  FADD R64, -R65, R225 ;  /* 0x000000e141407221 */ /* 0x000fe20000000100 */
[----:B------:R-:W-:Y:S01]  /*ba40*/  FADD R169, -R166, R169 ;  /* 0x000000a9a6a97221 */ /* 0x000fe20000000100 */
[----:B------:R-:W-:Y:S01]  /*ba50*/  FADD R92, -R91, R92 ;  /* 0x0000005c5b5c7221 */ /* 0x000fe20000000100 */
[----:B------:R-:W-:Y:S01]  /*ba60*/  FADD R236, -R73, R236 ;  /* 0x000000ec49ec7221 */ /* 0x000fe20000000100 */
[----:B------:R-:W-:Y:S01]  /*ba70*/  FADD R103, -R100, R103 ;  /* 0x0000006764677221 */ /* 0x000fe20000000100 */
[----:B------:R-:W-:Y:S01]  /*ba80*/  FFMA R168, R26, R168, R165 ;  /* 0x000000a81aa87223 */ /* 0x000fe200000000a5 */
[----:B-----5:R-:W-:Y:S01]  /*ba90*/  FADD R106, R106, -R115 ;  /* 0x800000736a6a7221 */ /* 0x020fe20000000000 */
[----:B------:R-:W-:-:S03]  /*baa0*/  FADD R114, R233, -R114 ;  /* 0x80000072e9727221 */ /* 0x000fc60000000000 */
[----:B------:R-:W-:Y:S01]  /*bab0*/  FMUL R51, R106, R106 ;  /* 0x0000006a6a337220 */ /* 0x000fe20000400000 */
[----:B------:R-:W-:-:S03]  /*bac0*/  FADD R136, R71, -R136 ;  /* 0x8000008847887221 */ /* 0x000fc60000000000 */
[----:B------:R-:W-:-:S04]  /*bad0*/  FFMA R51, R114, R114, R51 ;  /* 0x0000007272337223 */ /* 0x000fc80000000033 */
[----:B------:R-:W-:Y:S01]  /*bae0*/  FFMA R136, R136, R136, R51 ;  /* 0x0000008888887223 */ /* 0x000fe20000000033 */
[----:B------:R-:W-:Y:S01]  /*baf0*/  FADD R51, -R66, R226 ;  /* 0x000000e242337221 */ /* 0x000fe20000000100 */
[C---:B------:R-:W-:Y:S01]  /*bb00*/  FFMA R65, R26.reuse, R64, R65 ;  /* 0x000000401a417223 */ /* 0x040fe20000000041 */
[C---:B------:R-:W-:Y:S02]  /*bb10*/  FFMA R166, R26.reuse, R169, R166 ;  /* 0x000000a91aa67223 */ /* 0x040fe400000000a6 */
[----:B------:R-:W-:Y:S01]  /*bb20*/  FFMA R51, R26, R51, R66 ;  /* 0x000000331a337223 */ /* 0x000fe20000000042 */
[----:B------:R-:W-:Y:S01]  /*bb30*/  FFMA R91, R198, R92, R91 ;  /* 0x0000005cc65b7223 */ /* 0x000fe2000000005b */
[----:B------:R-:W-:Y:S01]  /*bb40*/  FADD R238, -R75, R238 ;  /* 0x000000ee4bee7221 */ /* 0x000fe20000000100 */
[C---:B------:R-:W-:Y:S01]  /*bb50*/  FFMA R73, R36.reuse, R236, R73 ;  /* 0x000000ec24497223 */ /* 0x040fe20000000049 */
[----:B------:R-:W-:Y:S01]  /*bb60*/  FADD R102, -R99, R102 ;  /* 0x0000006663667221 */ /* 0x000fe20000000100 */
[----:B------:R-:W-:Y:S01]  /*bb70*/  FFMA R100, R36, R103, R100 ;  /* 0x0000006724647223 */ /* 0x000fe20000000064 */
[----:B------:R-:W-:Y:S01]  /*bb80*/  FADD R92, -R83, R243 ;  /* 0x000000f3535c7221 */ /* 0x000fe20000000100 */
[----:B------:R-:W-:Y:S01]  /*bb90*/  FADD R168, -R51, R168 ;  /* 0x000000a833a87221 */ /* 0x000fe20000000100 */
[----:B------:R-:W-:Y:S01]  /*bba0*/  FADD R224, -R62, R224 ;  /* 0x000000e03ee07221 */ /* 0x000fe20000000100 */
[----:B------:R-:W-:Y:S01]  /*bbb0*/  FADD R173, -R170, R173 ;  /* 0x000000adaaad7221 */ /* 0x000fe20000000100 */
[----:B------:R-:W-:Y:S01]  /*bbc0*/  FADD R166, -R65, R166 ;  /* 0x000000a641a67221 */ /* 0x000fe20000000100 */
[----:B------:R-:W-:Y:S01]  /*bbd0*/  FFMA R75, R36, R238, R75 ;  /* 0x000000ee244b7223 */ /* 0x000fe2000000004b */
[----:B------:R-:W-:Y:S01]  /*bbe0*/  FADD R235, -R74, R235 ;  /* 0x000000eb4aeb7221 */ /* 0x000fe20000000100 */
[----:B------:R-:W-:Y:S01]  /*bbf0*/  FADD R104, -R101, R104 ;  /* 0x0000006865687221 */ /* 0x000fe20000000100 */
[----:B------:R-:W-:Y:S01]  /*bc00*/  FFMA R102, R36, R102, R99 ;  /* 0x0000006624667223 */ /* 0x000fe20000000063 */
[----:B------:R-:W-:Y:S01]  /*bc10*/  FADD R100, -R73, R100 ;  /* 0x0000006449647221 */ /* 0x000fe20000000100 */
[----:B------:R-:W-:Y:S01]  /*bc20*/  FADD R64, -R59, R223 ;  /* 0x000000df3b407221 */ /* 0x000fe20000000100 */
[----:B------:R-:W-:Y:S01]  /*bc30*/  FADD R174, -R171, R174 ;  /* 0x000000aeabae7221 */ /* 0x000fe20000000100 */
[----:B------:R-:W-:Y:S01]  /*bc40*/  FADD R244, -R89, R244 ;  /* 0x000000f459f47221 */ /* 0x000fe20000000100 */
[C---:B------:R-:W-:Y:S01]  /*bc50*/  FFMA R83, R21.reuse, R92, R83 ;  /* 0x0000005c15537223 */ /* 0x040fe20000000053 */
[----:B------:R-:W-:Y:S01]  /*bc60*/  FFMA R88, R21, R93, R88 ;  /* 0x0000005d15587223 */ /* 0x000fe20000000058 */
[C---:B------:R-:W-:Y:S01]  /*bc70*/  FFMA R168, R198.reuse, R168, R51 ;  /* 0x000000a8c6a87223 */ /* 0x040fe20000000033 */
[C---:B------:R-:W-:Y:S01]  /*bc80*/  FFMA R51, R37.reuse, R224, R62 ;  /* 0x000000e025337223 */ /* 0x040fe2000000003e */
[----:B------:R-:W-:Y:S01]  /*bc90*/  FFMA R170, R37, R173, R170 ;  /* 0x000000ad25aa7223 */ /* 0x000fe200000000aa */
[----:B------:R-:W-:Y:S01]  /*bca0*/  FFMA R65, R198, R166, R65 ;  /* 0x000000a6c6417223 */ /* 0x000fe20000000041 */
[C---:B------:R-:W-:Y:S01]  /*bcb0*/  FFMA R235, R36.reuse, R235, R74 ;  /* 0x000000eb24eb7223 */ /* 0x040fe2000000004a */
[----:B------:R-:W-:Y:S01]  /*bcc0*/  FFMA R104, R36, R104, R101 ;  /* 0x0000006824687223 */ /* 0x000fe20000000065 */
[----:B------:R-:W-:Y:S01]  /*bcd0*/  FADD R102, -R75, R102 ;  /* 0x000000664b667221 */ /* 0x000fe20000000100 */
[----:B------:R-:W-:Y:S01]  /*bce0*/  FFMA R73, R198, R100, R73 ;  /* 0x00000064c6497223 */ /* 0x000fe20000000049 */
[C---:B------:R-:W-:Y:S01]  /*bcf0*/  FFMA R59, R37.reuse, R64, R59 ;  /* 0x00000040253b7223 */ /* 0x040fe2000000003b */
[----:B------:R-:W-:Y:S01]  /*bd00*/  FFMA R174, R37, R174, R171 ;  /* 0x000000ae25ae7223 */ /* 0x000fe200000000ab */
[----:B------:R-:W-:Y:S01]  /*bd10*/  FFMA R89, R21, R244, R89 ;  /* 0x000000f415597223 */ /* 0x000fe20000000059 */
[----:B------:R-:W-:Y:S01]  /*bd20*/  FADD R242, -R85, R242 ;  /* 0x000000f255f27221 */ /* 0x000fe20000000100 */
[----:B------:R-:W-:Y:S01]  /*bd30*/  FADD R88, -R83, R88 ;  /* 0x0000005853587221 */ /* 0x000fe20000000100 */
[----:B------:R-:W-:Y:S01]  /*bd40*/  FADD R170, -R51, R170 ;  /* 0x000000aa33aa7221 */ /* 0x000fe20000000100 */
[----:B------:R-:W-:Y:S01]  /*bd50*/  FADD R130, R65, -R130 ;  /* 0x8000008241827221 */ /* 0x000fe20000000000 */
[----:B------:R-:W-:Y:S01]  /*bd60*/  FADD R217, -R60, R217 ;  /* 0x000000d93cd97221 */ /* 0x000fe20000000100 */
[----:B------:R-:W-:Y:S01]  /*bd70*/  FADD R191, -R188, R191 ;  /* 0x000000bfbcbf7221 */ /* 0x000fe20000000100 */
[----:B------:R-:W-:Y:S01]  /*bd80*/  FADD R104, -R235, R104 ;  /* 0x00000068eb687221 */ /* 0x000fe20000000100 */
[----:B------:R-:W-:Y:S01]  /*bd90*/  FFMA R102, R198, R102, R75 ;  /* 0x00000066c6667223 */ /* 0x000fe2000000004b */
[----:B------:R-:W-:Y:S01]  /*bda0*/  FADD R73, R73, -R118 ;  /* 0x8000007649497221 */ /* 0x000fe20000000000 */
[----:B------:R-:W-:Y:S01]  /*bdb0*/  FADD R62, -R63, R221 ;  /* 0x000000dd3f3e7221 */ /* 0x000fe20000000100 */
[----:B------:R-:W-:Y:S01]  /*bdc0*/  FADD R65, -R172, R186 ;  /* 0x000000baac417221 */ /* 0x000fe20000000100 */
[----:B------:R-:W-:Y:S01]  /*bdd0*/  FADD R174, -R59, R174 ;  /* 0x000000ae3bae7221 */ /* 0x000fe20000000100 */
[----:B------:R-:W-:Y:S01]  /*bde0*/  FFMA R85, R21, R242, R85 ;  /* 0x000000f215557223 */ /* 0x000fe20000000055 */
[----:B------:R-:W-:Y:S01]  /*bdf0*/  FADD R86, -R89, R86 ;  /* 0x0000005659567221 */ /* 0x000fe20000000100 */
[C---:B------:R-:W-:Y:S01]  /*be00*/  FFMA R83, R198.reuse, R88, R83 ;  /* 0x00000058c6537223 */ /* 0x040fe20000000053 */
[----:B------:R-:W-:Y:S01]  /*be10*/  FFMA R170, R198, R170, R51 ;  /* 0x000000aac6aa7223 */ /* 0x000fe20000000033 */
[----:B------:R-:W-:Y:S01]  /*be20*/  FFMA R217, R38, R217, R60 ;  /* 0x000000d926d97223 */ /* 0x000fe2000000003c */
[----:B------:R-:W-:Y:S01]  /*be30*/  FADD R51, -R58, R218 ;  /* 0x000000da3a337221 */ /* 0x000fe20000000100 */
[----:B------:R-:W-:Y:S01]  /*be40*/  FADD R190, -R187, R190 ;  /* 0x000000bebbbe7221 */ /* 0x000fe20000000100 */
[----:B------:R-:W-:Y:S01]  /*be50*/  FFMA R188, R38, R191, R188 ;  /* 0x000000bf26bc7223 */ /* 0x000fe200000000bc */
[----:B------:R-:W-:Y:S01]  /*be60*/  FFMA R104, R198, R104, R235 ;  /* 0x00000068c6687223 */ /* 0x000fe200000000eb */
[----:B------:R-:W-:Y:S01]  /*be70*/  FADD R102, R102, -R121 ;  /* 0x8000007966667221 */ /* 0x000fe20000000000 */
[----:B------:R-:W-:Y:S01]  /*be80*/  FMUL R73, R73, R73 ;  /* 0x0000004949497220 */ /* 0x000fe20000400000 */
[C---:B------:R-:W-:Y:S01]  /*be90*/  FFMA R63, R37.reuse, R62, R63 ;  /* 0x0000003e253f7223 */ /* 0x040fe2000000003f */
[----:B------:R-:W-:Y:S01]  /*bea0*/  FFMA R172, R37, R65, R172 ;  /* 0x0000004125ac7223 */ /* 0x000fe200000000ac */
[C---:B------:R-:W-:Y:S01]  /*beb0*/  FFMA R59, R198.reuse, R174, R59 ;  /* 0x000000aec63b7223 */ /* 0x040fe2000000003b */
[----:B------:R-:W-:Y:S01]  /*bec0*/  FADD R82, -R85, R82 ;  /* 0x0000005255527221 */ /* 0x000fe20000000100 */
[----:B------:R-:W-:Y:S01]  /*bed0*/  FFMA R86, R198, R86, R89 ;  /* 0x00000056c6567223 */ /* 0x000fe20000000059 */
[----:B------:R-:W-:Y:S01]  /*bee0*/  FADD R83, R83, -R124 ;  /* 0x8000007c53537221 */ /* 0x000fe20000000000 */
[----:B------:R-:W-:Y:S01]  /*bef0*/  FADD R70, -R67, R229 ;  /* 0x000000e543467221 */ /* 0x000fe20000000100 */
[----:B------:R-:W-:Y:S01]  /*bf00*/  FADD R151, -R148, R151 ;  /* 0x0000009794977221 */ /* 0x000fe20000000100 */
[C---:B------:R-:W-:Y:S01]  /*bf10*/  FFMA R51, R38.reuse, R51, R58 ;  /* 0x0000003326337223 */ /* 0x040fe2000000003a */
[----:B------:R-:W-:Y:S01]  /*bf20*/  FFMA R190, R38, R190, R187 ;  /* 0x000000be26be7223 */ /* 0x000fe200000000bb */
[----:B------:R-:W-:Y:S01]  /*bf30*/  FADD R188, -R217, R188 ;  /* 0x000000bcd9bc7221 */ /* 0x000fe20000000100 */
[----:B------:R-:W-:Y:S01]  /*bf40*/  FADD R104, R104, -R119 ;  /* 0x8000007768687221 */ /* 0x000fe20000000000 */
[----:B------:R-:W-:Y:S01]  /*bf50*/  FFMA R73, R102, R102, R73 ;  /* 0x0000006666497223 */ /* 0x000fe20000000049 */
[----:B------:R-:W-:Y:S01]  /*bf60*/  FADD R172, -R63, R172 ;  /* 0x000000ac3fac7221 */ /* 0x000fe20000000100 */
[----:B------:R-:W-:Y:S01]  /*bf70*/  FADD R59, R59, -R128 ;  /* 0x800000803b3b7221 */ /* 0x000fe20000000000 */
[----:B------:R-:W-:Y:S01]  /*bf80*/  FFMA R156, R156, R156, R157 ;  /* 0x0000009c9c9c7223 */ /* 0x000fe2000000009d */
[----:B------:R-:W-:Y:S01]  /*bf90*/  FADD R91, R91, -R126 ;  /* 0x8000007e5b5b7221 */ /* 0x000fe20000000000 */
[----:B------:R-:W-:Y:S01]  /*bfa0*/  FFMA R82, R198, R82, R85 ;  /* 0x00000052c6527223 */ /* 0x000fe20000000055 */
[----:B------:R-:W-:Y:S01]  /*bfb0*/  FADD R86, R86, -R127 ;  /* 0x8000007f56567221 */ /* 0x000fe20000000000 */
[----:B------:R-:W-:Y:S01]  /*bfc0*/  FMUL R83, R83, R83 ;  /* 0x0000005353537220 */ /* 0x000fe20000400000 */
[----:B------:R-:W-:Y:S01]  /*bfd0*/  FADD R230, -R69, R230 ;  /* 0x000000e645e67221 */ /* 0x000fe20000000100 */
[C---:B------:R-:W-:Y:S01]  /*bfe0*/  FFMA R67, R24.reuse, R70, R67 ;  /* 0x0000004618437223 */ /* 0x040fe20000000043 */
[----:B------:R-:W-:Y:S01]  /*bff0*/  FADD R150, -R147, R150 ;  /* 0x0000009693967221 */ /* 0x000fe20000000100 */
[----:B------:R-:W-:Y:S01]  /*c000*/  FFMA R148, R24, R151, R148 ;  /* 0x0000009718947223 */ /* 0x000fe20000000094 */
[----:B------:R-:W-:Y:S01]  /*c010*/  FADD R190, -R51, R190 ;  /* 0x000000be33be7221 */ /* 0x000fe20000000100 */
[----:B------:R-:W-:Y:S01]  /*c020*/  FFMA R188, R198, R188, R217 ;  /* 0x000000bcc6bc7223 */ /* 0x000fe200000000d9 */
[----:B------:R-:W-:Y:S01]  /*c030*/  FFMA R104, R104, R104, R73 ;  /* 0x0000006868687223 */ /* 0x000fe20000000049 */
[----:B------:R-:W-:Y:S01]  /*c040*/  FFMA R172, R198, R172, R63 ;  /* 0x000000acc6ac7223 */ /* 0x000fe2000000003f */
[----:B------:R-:W-:Y:S01]  /*c050*/  FADD R131, R170, -R131 ;  /* 0x80000083aa837221 */ /* 0x000fe20000000000 */
[----:B------:R-:W-:Y:S01]  /*c060*/  FMUL R60, R59, R59 ;  /* 0x0000003b3b3c7220 */ /* 0x000fe20000400000 */
[----:B------:R-:W-:Y:S01]  /*c070*/  FADD R183, R183, R156 ;  /* 0x0000009cb7b77221 */ /* 0x000fe20000000000 */
[----:B------:R-:W-:Y:S01]  /*c080*/  FFMA R90, R91, R91, R90 ;  /* 0x0000005b5b5a7223 */ /* 0x000fe2000000005a */
[----:B------:R-:W-:Y:S01]  /*c090*/  FADD R82, R82, -R125 ;  /* 0x8000007d52527221 */ /* 0x000fe20000000000 */
[----:B------:R-:W-:Y:S01]  /*c0a0*/  FFMA R83, R86, R86, R83 ;  /* 0x0000005656537223 */ /* 0x000fe20000000053 */
[----:B------:R-:W-:Y:S01]  /*c0b0*/  FFMA R69, R24, R230, R69 ;  /* 0x000000e618457223 */ /* 0x000fe20000000045 */
[----:B------:R-:W-:Y:S01]  /*c0c0*/  FADD R73, -R68, R228 ;  /* 0x000000e444497221 */ /* 0x000fe20000000100 */
[----:B------:R-:W-:Y:S01]  /*c0d0*/  FADD R70, -R149, R163 ;  /* 0x000000a395467221 */ /* 0x000fe20000000100 */
[----:B------:R-:W-:Y:S01]  /*c0e0*/  FFMA R150, R24, R150, R147 ;  /* 0x0000009618967223 */ /* 0x000fe20000000093 */
[----:B------:R-:W-:Y:S01]  /*c0f0*/  FADD R148, -R67, R148 ;  /* 0x0000009443947221 */ /* 0x000fe20000000100 */
[----:B------:R-:W-:Y:S01]  /*c100*/  FADD R167, -R164, R167 ;  /* 0x000000a7a4a77221 */ /* 0x000fe20000000100 */
[----:B------:R-:W-:Y:S01]  /*c110*/  FFMA R51, R198, R190, R51 ;  /* 0x000000bec6337223 */ /* 0x000fe20000000033 */
[----:B------:R-:W-:Y:S01]  /*c120*/  FADD R139, R188, -R139 ;  /* 0x8000008bbc8b7221 */ /* 0x000fe20000000000 */
[----:B0-----:R-:W-:Y:S01]  /*c130*/  FADD R129, R172, -R129 ;  /* 0x80000081ac817221 */ /* 0x001fe20000000000 */
[----:B------:R-:W-:Y:S01]  /*c140*/  FFMA R60, R131, R131, R60 ;  /* 0x00000083833c7223 */ /* 0x000fe2000000003c */
[----:B------:R-:W-:Y:S01]  /*c150*/  FADD R90, R183, R90 ;  /* 0x0000005ab75a7221 */ /* 0x000fe20000000000 */
[----:B------:R-:W-:Y:S01]  /*c160*/  FFMA R83, R82, R82, R83 ;  /* 0x0000005252537223 */ /* 0x000fe20000000053 */
[C---:B------:R-:W-:Y:S01]  /*c170*/  FFMA R73, R24.reuse, R73, R68 ;  /* 0x0000004918497223 */ /* 0x040fe20000000044 */
[----:B------:R-:W-:Y:S01]  /*c180*/  FFMA R70, R24, R70, R149 ;  /* 0x0000004618467223 */ /* 0x000fe20000000095 */
[----:B------:R-:W-:Y:S01]  /*c190*/  FADD R150, -R69, R150 ;  /* 0x0000009645967221 */ /* 0x000fe20000000100 */
[----:B------:R-:W-:Y:S01]  /*c1a0*/  FFMA R67, R198, R148, R67 ;  /* 0x00000094c6437223 */ /* 0x000fe20000000043 */
[----:B------:R-:W-:Y:S01]  /*c1b0*/  FFMA R164, R26, R167, R164 ;  /* 0x000000a71aa47223 */ /* 0x000fe200000000a4 */
[----:B------:R-:W-:Y:S01]  /*c1c0*/  FADD R51, R51, -R138 ;  /* 0x8000008a33337221 */ /* 0x000fe20000000000 */
[----:B------:R-:W-:Y:S01]  /*c1d0*/  FMUL R58, R139, R139 ;  /* 0x0000008b8b3a7220 */ /* 0x000fe20000400000 */
[----:B------:R-:W-:Y:S01]  /*c1e0*/  FADD R210, -R55, R210 ;  /* 0x000000d237d27221 */ /* 0x000fe20000000100 */
[----:B------:R-:W-:Y:S01]  /*c1f0*/  FADD R202, -R199, R202 ;  /* 0x000000cac7ca7221 */ /* 0x000fe20000000100 */
[----:B------:R-:W-:Y:S01]  /*c200*/  FFMA R129, R129, R129, R60 ;  /* 0x0000008181817223 */ /* 0x000fe2000000003c */
[----:B------:R-:W-:Y:S01]  /*c210*/  FADD R83, R90, R83 ;  /* 0x000000535a537221 */ /* 0x000fe20000000000 */
[----:B------:R-:W-:Y:S01]  /*c220*/  FADD R70, -R73, R70 ;  /* 0x0000004649467221 */ /* 0x000fe20000000100 */
[----:B------:R-:W-:Y:S01]  /*c230*/  FFMA R150, R198, R150, R69 ;  /* 0x00000096c6967223 */ /* 0x000fe20000000045 */
[----:B------:R-:W-:Y:S01]  /*c240*/  FADD R67, R67, -R134 ;  /* 0x8000008643437221 */ /* 0x000fe20000000000 */
[----:B------:R-:W-:Y:S01]  /*c250*/  FADD R164, -R227, R164 ;  /* 0x000000a4e3a47221 */ /* 0x000fe20000000100 */
[----:B------:R-:W-:Y:S01]  /*c260*/  FADD R213, -R56, R213 ;  /* 0x000000d538d57221 */ /* 0x000fe20000000100 */
[----:B------:R-:W-:Y:S01]  /*c270*/  FADD R60, -R197, R201 ;  /* 0x000000c9c53c7221 */ /* 0x000fe20000000100 */
[----:B------:R-:W-:Y:S01]  /*c280*/  FFMA R58, R51, R51, R58 ;  /* 0x00000033333a7223 */ /* 0x000fe2000000003a */
[C---:B------:R-:W-:Y:S01]  /*c290*/  FFMA R55, R39.reuse, R210, R55 ;  /* 0x000000d227377223 */ /* 0x040fe20000000037 */
[----:B------:R-:W-:Y:S01]  /*c2a0*/  FFMA R202, R39, R202, R199 ;  /* 0x000000ca27ca7223 */ /* 0x000fe200000000c7 */
[----:B------:R-:W-:Y:S01]  /*c2b0*/  FADD R207, -R52, R207 ;  /* 0x000000cf34cf7221 */ /* 0x000fe20000000100 */
[----:B------:R-:W-:Y:S01]  /*c2c0*/  FADD R51, -R196, R200 ;  /* 0x000000c8c4337221 */ /* 0x000fe20000000100 */
[----:B------:R-:W-:Y:S01]  /*c2d0*/  FADD R83, R83, R120 ;  /* 0x0000007853537221 */ /* 0x000fe20000000000 */
[----:B------:R-:W-:Y:S01]  /*c2e0*/  FFMA R70, R198, R70, R73 ;  /* 0x00000046c6467223 */ /* 0x000fe20000000049 */
[----:B------:R-:W-:Y:S01]  /*c2f0*/  FADD R137, R150, -R137 ;  /* 0x8000008996897221 */ /* 0x000fe20000000000 */
[----:B------:R-:W-:Y:S01]  /*c300*/  FMUL R68, R67, R67 ;  /* 0x0000004343447220 */ /* 0x000fe20000400000 */
[----:B------:R-:W-:Y:S01]  /*c310*/  FFMA R227, R198, R164, R227 ;  /* 0x000000a4c6e37223 */ /* 0x000fe200000000e3 */
[----:B------:R-:W-:Y:S01]  /*c320*/  FADD R133, R168, -R133 ;  /* 0x80000085a8857221 */ /* 0x000fe20000000000 */
[----:B------:R-:W-:Y:S01]  /*c330*/  FADD R216, -R61, R216 ;  /* 0x000000d83dd87221 */ /* 0x000fe20000000100 */
[----:B------:R-:W-:Y:S01]  /*c340*/  FADD R204, -R189, R204 ;  /* 0x000000ccbdcc7221 */ /* 0x000fe20000000100 */
[----:B------:R-:W-:Y:S01]  /*c350*/  FADD R214, -R57, R214 ;  /* 0x000000d639d67221 */ /* 0x000fe20000000100 */
[C---:B------:R-:W-:Y:S01]  /*c360*/  FFMA R213, R39.reuse, R213, R56 ;  /* 0x000000d527d57223 */ /* 0x040fe20000000038 */
[----:B------:R-:W-:Y:S01]  /*c370*/  FFMA R60, R39, R60, R197 ;  /* 0x0000003c273c7223 */ /* 0x000fe200000000c5 */
[----:B------:R-:W-:Y:S01]  /*c380*/  FADD R193, -R220, R193 ;  /* 0x000000c1dcc17221 */ /* 0x000fe20000000100 */
[----:B------:R-:W-:Y:S01]  /*c390*/  FADD R202, -R55, R202 ;  /* 0x000000ca37ca7221 */ /* 0x000fe20000000100 */
[----:B------:R-:W-:Y:S01]  /*c3a0*/  FFMA R207, R40, R207, R52 ;  /* 0x000000cf28cf7223 */ /* 0x000fe20000000034 */
[----:B------:R-:W-:Y:S01]  /*c3b0*/  FFMA R196, R39, R51, R196 ;  /* 0x0000003327c47223 */ /* 0x000fe200000000c4 */
[----:B------:R-:W-:Y:S01]  /*c3c0*/  FADD R52, -R53, R205 ;  /* 0x000000cd35347221 */ /* 0x000fe20000000100 */
[----:B------:R-:W-:Y:S01]  /*c3d0*/  FADD R83, R83, R104 ;  /* 0x0000006853537221 */ /* 0x000fe20000000000 */
[----:B------:R-:W-:Y:S01]  /*c3e0*/  FADD R135, R70, -R135 ;  /* 0x8000008746877221 */ /* 0x000fe20000000000 */
[----:B------:R-:W-:Y:S01]  /*c3f0*/  FFMA R68, R137, R137, R68 ;  /* 0x0000008989447223 */ /* 0x000fe20000000044 */
[----:B------:R-:W-:Y:S01]  /*c400*/  FADD R132, R227, -R132 ;  /* 0x80000084e3847221 */ /* 0x000fe20000000000 */
[----:B------:R-:W-:Y:S01]  /*c410*/  FMUL R133, R133, R133 ;  /* 0x0000008585857220 */ /* 0x000fe20000400000 */
[C---:B------:R-:W-:Y:S01]  /*c420*/  FFMA R61, R38.reuse, R216, R61 ;  /* 0x000000d8263d7223 */ /* 0x040fe2000000003d */
[----:B------:R-:W-:Y:S01]  /*c430*/  FFMA R204, R38, R204, R189 ;  /* 0x000000cc26cc7223 */ /* 0x000fe200000000bd */
[----:B------:R-:W-:Y:S01]  /*c440*/  FFMA R57, R39, R214, R57 ;  /* 0x000000d627397223 */ /* 0x000fe20000000039 */
        /* <DEDUP_REMOVED lines=8> */
[----:B------:R-:W-:Y:S01]  /*c4d0*/  FFMA R53, R40, R52, R53 ;  /* 0x0000003428357223 */ /* 0x000fe20000000035 */
[----:B------:R-:W-:Y:S01]  /*c4e0*/  FADD R83, R83, R136 ;  /* 0x0000008853537221 */ /* 0x000fe20000000000 */
[----:B------:R-:W-:Y:S01]  /*c4f0*/  FFMA R68, R135, R135, R68 ;  /* 0x0000008787447223 */ /* 0x000fe20000000044 */
[----:B------:R-:W-:Y:S01]  /*c500*/  FFMA R133, R132, R132, R133 ;  /* 0x0000008484857223 */ /* 0x000fe20000000085 */
[----:B------:R-:W-:Y:S01]  /*c510*/  FADD R204, -R61, R204 ;  /* 0x000000cc3dcc7221 */ /* 0x000fe20000000100 */
[----:B------:R-:W-:Y:S01]  /*c520*/  FADD R196, -R57, R196 ;  /* 0x000000c439c47221 */ /* 0x000fe20000000100 */
[----:B------:R-:W-:Y:S01]  /*c530*/  FFMA R213, R198, R60, R213 ;  /* 0x0000003cc6d57223 */ /* 0x000fe200000000d5 */
[C---:B------:R-:W-:Y:S01]  /*c540*/  FFMA R51, R40.reuse, R51, R54 ;  /* 0x0000003328337223 */ /* 0x040fe20000000036 */
[C---:B------:R-:W-:Y:S01]  /*c550*/  FFMA R192, R40.reuse, R192, R219 ;  /* 0x000000c028c07223 */ /* 0x040fe200000000db */
[----:B------:R-:W-:Y:S01]  /*c560*/  FADD R220, -R207, R220 ;  /* 0x000000dccfdc7221 */ /* 0x000fe20000000100 */
[----:B------:R-:W-:Y:S01]  /*c570*/  FADD R52, -R33, R177 ;  /* 0x000000b121347221 */ /* 0x000fe20000000100 */
[----:B------:R-:W-:Y:S01]  /*c580*/  FFMA R195, R41, R178, R195 ;  /* 0x000000b229c37223 */ /* 0x000fe200000000c3 */
[----:B------:R-:W-:Y:S01]  /*c590*/  FADD R182, -R175, R182 ;  /* 0x000000b6afb67221 */ /* 0x000fe20000000100 */
[----:B------:R-:W-:Y:S01]  /*c5a0*/  FFMA R176, R41, R181, R176 ;  /* 0x000000b529b07223 */ /* 0x000fe200000000b0 */
[----:B------:R-:W-:Y:S01]  /*c5b0*/  FFMA R222, R40, R55, R222 ;  /* 0x0000003728de7223 */ /* 0x000fe200000000de */
[----:B------:R-:W-:Y:S01]  /*c5c0*/  FADD R68, R83, R68 ;  /* 0x0000004453447221 */ /* 0x000fe20000000000 */
[----:B------:R-:W-:Y:S01]  /*c5d0*/  FFMA R133, R130, R130, R133 ;  /* 0x0000008282857223 */ /* 0x000fe20000000085 */
[C---:B------:R-:W-:Y:S01]  /*c5e0*/  FFMA R61, R198.reuse, R204, R61 ;  /* 0x000000ccc63d7223 */ /* 0x040fe2000000003d */
[C---:B------:R-:W-:Y:S01]  /*c5f0*/  FFMA R196, R198.reuse, R196, R57 ;  /* 0x000000c4c6c47223 */ /* 0x040fe20000000039 */
[----:B------:R-:W-:Y:S01]  /*c600*/  FADD R144, R213, -R144 ;  /* 0x80000090d5907221 */ /* 0x000fe20000000000 */
[----:B------:R-:W-:Y:S01]  /*c610*/  FADD R192, -R51, R192 ;  /* 0x000000c033c07221 */ /* 0x000fe20000000100 */
[----:B------:R-:W-:Y:S01]  /*c620*/  FFMA R220, R198, R220, R207 ;  /* 0x000000dcc6dc7223 */ /* 0x000fe200000000cf */
[C---:B------:R-:W-:Y:S01]  /*c630*/  FFMA R33, R41.reuse, R52, R33 ;  /* 0x0000003429217223 */ /* 0x040fe20000000021 */
[----:B------:R-:W-:Y:S01]  /*c640*/  FADD R179, -R234, R179 ;  /* 0x000000b3eab37221 */ /* 0x000fe20000000100 */
[----:B------:R-:W-:Y:S01]  /*c650*/  FADD R55, -R180, R184 ;  /* 0x000000b8b4377221 */ /* 0x000fe20000000100 */
[----:B------:R-:W-:Y:S01]  /*c660*/  FFMA R182, R41, R182, R175 ;  /* 0x000000b629b67223 */ /* 0x000fe200000000af */
[----:B------:R-:W-:Y:S01]  /*c670*/  FADD R176, -R195, R176 ;  /* 0x000000b0c3b07221 */ /* 0x000fe20000000100 */
[----:B------:R-:W-:Y:S01]  /*c680*/  FADD R68, R68, R133 ;  /* 0x0000008544447221 */ /* 0x000fe20000000000 */
[----:B------:R-:W-:Y:S01]  /*c690*/  FADD R61, R61, -R140 ;  /* 0x8000008c3d3d7221 */ /* 0x000fe20000000000 */
[----:B------:R-:W-:Y:S01]  /*c6a0*/  FADD R141, R196, -R141 ;  /* 0x8000008dc48d7221 */ /* 0x000fe20000000000 */
[----:B------:R-:W-:Y:S01]  /*c6b0*/  FMUL R144, R144, R144 ;  /* 0x0000009090907220 */ /* 0x000fe20000400000 */
[----:B------:R-:W-:Y:S01]  /*c6c0*/  FADD R222, -R53, R222 ;  /* 0x000000de35de7221 */ /* 0x000fe20000000100 */
[----:B------:R-:W-:Y:S01]  /*c6d0*/  FFMA R51, R198, R192, R51 ;  /* 0x000000c0c6337223 */ /* 0x000fe20000000033 */
[----:B------:R-:W-:Y:S01]  /*c6e0*/  FADD R143, R220, -R143 ;  /* 0x8000008fdc8f7221 */ /* 0x000fe20000000000 */
[C---:B------:R-:W-:Y:S01]  /*c6f0*/  FFMA R179, R41.reuse, R179, R234 ;  /* 0x000000b329b37223 */ /* 0x040fe200000000ea */
[----:B------:R-:W-:Y:S01]  /*c700*/  FFMA R180, R41, R55, R180 ;  /* 0x0000003729b47223 */ /* 0x000fe200000000b4 */
[----:B------:R-:W-:Y:S01]  /*c710*/  FADD R182, -R33, R182 ;  /* 0x000000b621b67221 */ /* 0x000fe20000000100 */
[----:B------:R-:W-:Y:S01]  /*c720*/  FFMA R195, R198, R176, R195 ;  /* 0x000000b0c6c37223 */ /* 0x000fe200000000c3 */
[----:B------:R-:W-:Y:S01]  /*c730*/  IADD3 R27, PT, PT, R27, 0x1, RZ ;  /* 0x000000011b1b7810 */ /* 0x000fe20007ffe0ff */
[----:B------:R-:W-:Y:S01]  /*c740*/  FADD R68, R68, R129 ;  /* 0x0000008144447221 */ /* 0x000fe20000000000 */
[----:B------:R-:W-:Y:S01]  /*c750*/  FFMA R61, R61, R61, R58 ;  /* 0x0000003d3d3d7223 */ /* 0x000fe2000000003a */
[----:B------:R-:W-:Y:S01]  /*c760*/  FADD R145, R202, -R145 ;  /* 0x80000091ca917221 */ /* 0x000fe20000000000 */
[----:B------:R-:W-:Y:S01]  /*c770*/  FFMA R144, R141, R141, R144 ;  /* 0x0000008d8d907223 */ /* 0x000fe20000000090 */
[C---:B------:R-:W-:Y:S01]  /*c780*/  FFMA R53, R198.reuse, R222, R53 ;  /* 0x000000dec6357223 */ /* 0x040fe20000000035 */
[----:B------:R-:W-:Y:S01]  /*c790*/  FADD R51, R51, -R142 ;  /* 0x8000008e33337221 */ /* 0x000fe20000000000 */
[----:B------:R-:W-:Y:S01]  /*c7a0*/  FMUL R52, R143, R143 ;  /* 0x0000008f8f347220 */ /* 0x000fe20000400000 */
[----:B------:R-:W-:Y:S01]  /*c7b0*/  FADD R180, -R179, R180 ;  /* 0x000000b4b3b47221 */ /* 0x000fe20000000100 */
[----:B------:R-:W-:Y:S01]  /*c7c0*/  FFMA R182, R198, R182, R33 ;  /* 0x000000b6c6b67223 */ /* 0x000fe20000000021 */
[----:B------:R-:W-:Y:S01]  /*c7d0*/  FADD R110, R195, -R110 ;  /* 0x8000006ec36e7221 */ /* 0x000fe20000000000 */
[----:B------:R-:W-:Y:S01]  /*c7e0*/  ISETP.NE.AND P0, PT, R27, 0x10, PT ;  /* 0x000000101b00780c */ /* 0x000fe20003f05270 */
[----:B------:R-:W-:Y:S01]  /*c7f0*/  FADD R61, R68, R61 ;  /* 0x0000003d443d7221 */ /* 0x000fe20000000000 */
[----:B------:R-:W-:Y:S01]  /*c800*/  FFMA R144, R145, R145, R144 ;  /* 0x0000009191907223 */ /* 0x000fe20000000090 */
[----:B------:R-:W-:Y:S01]  /*c810*/  FFMA R52, R51, R51, R52 ;  /* 0x0000003333347223 */ /* 0x000fe20000000034 */
[----:B------:R-:W-:Y:S01]  /*c820*/  FFMA R180, R198, R180, R179 ;  /* 0x000000b4c6b47223 */ /* 0x000fe200000000b3 */
[----:B------:R-:W-:Y:S01]  /*c830*/  FADD R113, R182, -R113 ;  /* 0x80000071b6717221 */ /* 0x000fe20000000000 */
[----:B------:R-:W-:Y:S01]  /*c840*/  FMUL R110, R110, R110 ;  /* 0x0000006e6e6e7220 */ /* 0x000fe20000400000 */
[----:B------:R-:W-:Y:S01]  /*c850*/  FADD R53, R53, -R112 ;  /* 0x8000007035357221 */ /* 0x000fe20000000000 */
[----:B------:R-:W-:Y:S01]  /*c860*/  FADD R61, R61, R144 ;  /* 0x000000903d3d7221 */ /* 0x000fe20000000000 */
[----:B------:R-:W-:Y:S01]  /*c870*/  FADD R111, R180, -R111 ;  /* 0x8000006fb46f7221 */ /* 0x000fe20000000000 */
[----:B------:R-:W-:Y:S01]  /*c880*/  FFMA R110, R113, R113, R110 ;  /* 0x00000071716e7223 */ /* 0x000fe2000000006e */
[----:B------:R-:W-:-:S03]  /*c890*/  FFMA R52, R53, R53, R52 ;  /* 0x0000003535347223 */ /* 0x000fc60000000034 */
[----:B------:R-:W-:Y:S01]  /*c8a0*/  FFMA R33, R111, R111, R110 ;  /* 0x0000006f6f217223 */ /* 0x000fe2000000006e */
[----:B------:R-:W-:-:S04]  /*c8b0*/  FADD R52, R61, R52 ;  /* 0x000000343d347221 */ /* 0x000fc80000000000 */
[----:B------:R-:W-:Y:S01]  /*c8c0*/  FADD R33, R52, R33 ;  /* 0x0000002134217221 */ /* 0x000fe20000000000 */
[----:B------:R-:W-:Y:S06]  /*c8d0*/  @P0 BRA `(.L_x_14) ;  /* 0xffffffd0002c0947 */ /* 0x000fec000383ffff */
[----:B------:R-:W-:Y:S01]  /*c8e0*/  IADD3 R0, PT, PT, R33, 0x1800000, RZ ;  /* 0x0180000021007810 */ /* 0x000fe20007ffe0ff */
[----:B------:R-:W-:Y:S03]  /*c8f0*/  BSSY.RECONVERGENT B0, `(.L_x_15) ;  /* 0x000000b000007945 */ /* 0x000fe60003800200 */
[----:B------:R-:W-:-:S04]  /*c900*/  LOP3.LUT R0, R0, 0x7f800000, RZ, 0xc0, !PT ;  /* 0x7f80000000007812 */ /* 0x000fc800078ec0ff */
[----:B------:R-:W-:-:S13]  /*c910*/  ISETP.GT.U32.AND P0, PT, R0, 0x1ffffff, PT ;  /* 0x01ffffff0000780c */ /* 0x000fda0003f04070 */
[----:B------:R-:W-:Y:S05]  /*c920*/  @P0 BRA `(.L_x_16) ;  /* 0x00000000000c0947 */ /* 0x000fea0003800000 */
[----:B------:R-:W-:-:S07]  /*c930*/  MOV R6, 0xc950 ;  /* 0x0000c95000067802 */ /* 0x000fce0000000f00 */
[----:B------:R-:W-:Y:S05]  /*c940*/  CALL.REL.NOINC `($__internal_1_$__cuda_sm20_rcp_rn_f32_slowpath) ;  /* 0x0000000400647944 */ /* 0x000fea0003c00000 */
[----:B------:R-:W-:Y:S05]  /*c950*/  BRA `(.L_x_17) ;  /* 0x0000000000107947 */ /* 0x000fea0003800000 */
.L_x_16:
[----:B------:R-:W0:Y:S02]  /*c960*/  MUFU.RCP R0, R33 ;  /* 0x0000002100007308 */ /* 0x000e240000001000 */
[----:B0-----:R-:W-:-:S04]  /*c970*/  FFMA R2, R33, R0, -1 ;  /* 0xbf80000021027423 */ /* 0x001fc80000000000 */
[----:B------:R-:W-:-:S04]  /*c980*/  FADD.FTZ R7, -R2, -RZ ;  /* 0x800000ff02077221 */ /* 0x000fc80000010100 */
[----:B------:R-:W-:-:S07]  /*c990*/  FFMA R7, R0, R7, R0 ;  /* 0x0000000700077223 */ /* 0x000fce0000000000 */
.L_x_17:
[----:B------:R-:W-:Y:S05]  /*c9a0*/  BSYNC.RECONVERGENT B0 ;  /* 0x0000000000007941 */ /* 0x000fea0003800200 */
.L_x_15:
[----:B------:R-:W2:Y:S01]  /*c9b0*/  LDL.LU.64 R2, [R1+0x13d8] ;  /* 0x0013d80001027983 */ /* 0x000ea20000300a00 */
[----:B------:R-:W0:Y:S01]  /*c9c0*/  LDCU UR4, c[0x0][0x360] ;  /* 0x00006c00ff0477ac */ /* 0x000e220008000800 */
[----:B------:R-:W0:Y:S01]  /*c9d0*/  S2R R5, SR_CTAID.X ;  /* 0x0000000000057919 */ /* 0x000e220000002500 */
[----:B------:R-:W1:Y:S01]  /*c9e0*/  LDCU.64 UR10, c[0x0][0x398] ;  /* 0x00007300ff0a77ac */ /* 0x000e620008000a00 */
[----:B------:R-:W0:Y:S01]  /*c9f0*/  S2R R0, SR_TID.X ;  /* 0x0000000000007919 */ /* 0x000e220000002100 */
[----:B------:R-:W3:Y:S01]  /*ca00*/  LDCU.64 UR8, c[0x0][0x3a8] ;  /* 0x00007500ff0877ac */ /* 0x000ee20008000a00 */
[----:B0-----:R-:W-:Y:S02]  /*ca10*/  IMAD R5, R5, UR4, R0 ;  /* 0x0000000405057c24 */ /* 0x001fe4000f8e0200 */
[----:B--2---:R-:W-:-:S05]  /*ca20*/  HFMA2 R3, -RZ, RZ, 0, 0 ;  /* 0x00000000ff037431 */ /* 0x004fca00000001ff */
[----:B------:R1:W-:Y:S02]  /*ca30*/  STL.64 [R1+0x13d8], R2 ;  /* 0x0013d80201007387 */ /* 0x0003e40000100a00 */
[----:B-1----:R-:W-:-:S04]  /*ca40*/  IMAD.WIDE.U32 R2, R5, UR10, R2 ;  /* 0x0000000a05027c25 */ /* 0x002fc8000f8e0002 */
[----:B------:R-:W-:Y:S01]  /*ca50*/  IMAD R5, R5, UR11, R3 ;  /* 0x0000000b05057c24 */ /* 0x000fe2000f8e0203 */
[----:B---3--:R-:W-:-:S04]  /*ca60*/  LEA R4, P0, R2, UR8, 0x2 ;  /* 0x0000000802047c11 */ /* 0x008fc8000f8010ff */
[----:B------:R-:W-:-:S05]  /*ca70*/  LEA.HI.X R5, R2, UR9, R5, 0x2, P0 ;  /* 0x0000000902057c11 */ /* 0x000fca00080f1405 */
[----:B------:R-:W-:Y:S01]  /*ca80*/  STG.E desc[UR6][R4.64], R7 ;  /* 0x0000000704007986 */ /* 0x000fe2000c101906 */
[----:B------:R-:W-:Y:S05]  /*ca90*/  EXIT ;  /* 0x000000000000794d */ /* 0x000fea0003800000 */
        .weak           $__internal_0_$__cuda_sm20_div_u64
        .type           $__internal_0_$__cuda_sm20_div_u64,@function
        .size           $__internal_0_$__cuda_sm20_div_u64,($__internal_1_$__cuda_sm20_rcp_rn_f32_slowpath - $__internal_0_$__cuda_sm20_div_u64)
$__internal_0_$__cuda_sm20_div_u64:
[----:B------:R-:W-:Y:S02]  /*caa0*/  MOV R8, R12 ;  /* 0x0000000c00087202 */ /* 0x000fe40000000f00 */
[----:B------:R-:W-:-:S04]  /*cab0*/  MOV R9, R15 ;  /* 0x0000000f00097202 */ /* 0x000fc80000000f00 */
[----:B------:R-:W0:Y:S08]  /*cac0*/  I2F.U64.RP R0, R8 ;  /* 0x0000000800007312 */ /* 0x000e300000309000 */
[----:B0-----:R-:W0:Y:S02]  /*cad0*/  MUFU.RCP R0, R0 ;  /* 0x0000000000007308 */ /* 0x001e240000001000 */
[----:B0-----:R-:W-:-:S06]  /*cae0*/  IADD3 R2, PT, PT, R0, 0x1ffffffe, RZ ;  /* 0x1ffffffe00027810 */ /* 0x001fcc0007ffe0ff */
[----:B------:R-:W0:Y:S02]  /*caf0*/  F2I.U64.TRUNC R2, R2 ;  /* 0x0000000200027311 */ /* 0x000e24000020d800 */
[----:B0-----:R-:W-:-:S04]  /*cb00*/  IMAD.WIDE.U32 R4, R2, R12, RZ ;  /* 0x0000000c02047225 */ /* 0x001fc800078e00ff */
[----:B------:R-:W-:Y:S01]  /*cb10*/  IMAD R5, R2, R15, R5 ;  /* 0x0000000f02057224 */ /* 0x000fe200078e0205 */
[----:B------:R-:W-:-:S03]  /*cb20*/  IADD3 R11, P0, PT, RZ, -R4, RZ ;  /* 0x80000004ff0b7210 */ /* 0x000fc60007f1e0ff */
[----:B------:R-:W-:Y:S02]  /*cb30*/  IMAD R5, R3, R12, R5 ;  /* 0x0000000c03057224 */ /* 0x000fe400078e0205 */
[----:B------:R-:W-:-:S03]  /*cb40*/  IMAD.HI.U32 R4, R2, R11, RZ ;  /* 0x0000000b02047227 */ /* 0x000fc600078e00ff */
[----:B------:R-:W-:Y:S02]  /*cb50*/  IADD3.X R13, PT, PT, RZ, ~R5, RZ, P0, !PT ;  /* 0x80000005ff0d7210 */ /* 0x000fe400007fe4ff */
[----:B------:R-:W-:-:S03]  /*cb60*/  MOV R5, R2 ;  /* 0x0000000200057202 */ /* 0x000fc60000000f00 */
[-C--:B------:R-:W-:Y:S02]  /*cb70*/  IMAD R9, R3, R13.reuse, RZ ;  /* 0x0000000d03097224 */ /* 0x080fe400078e02ff */
[----:B------:R-:W-:-:S04]  /*cb80*/  IMAD.WIDE.U32 R4, P0, R2, R13, R4 ;  /* 0x0000000d02047225 */ /* 0x000fc80007800004 */
[----:B------:R-:W-:-:S04]  /*cb90*/  IMAD.HI.U32 R13, R3, R13, RZ ;  /* 0x0000000d030d7227 */ /* 0x000fc800078e00ff */
[----:B------:R-:W-:Y:S01]  /*cba0*/  IMAD.HI.U32 R4, P1, R3, R11, R4 ;  /* 0x0000000b03047227 */ /* 0x000fe20007820004 */
[----:B------:R-:W-:-:S04]  /*cbb0*/  IADD3.X R0, PT, PT, R13, R3, RZ, P0, !PT ;  /* 0x000000030d007210 */ /* 0x000fc800007fe4ff */
[----:B------:R-:W-:-:S04]  /*cbc0*/  IADD3 R5, P2, PT, R9, R4, RZ ;  /* 0x0000000409057210 */ /* 0x000fc80007f5e0ff */
[----:B------:R-:W-:Y:S01]  /*cbd0*/  IADD3.X R9, PT, PT, RZ, RZ, R0, P2, P1 ;  /* 0x000000ffff097210 */ /* 0x000fe200017e2400 */
[----:B------:R-:W-:-:S04]  /*cbe0*/  IMAD.WIDE.U32 R2, R5, R12, RZ ;  /* 0x0000000c05027225 */ /* 0x000fc800078e00ff */
[----:B------:R-:W-:Y:S01]  /*cbf0*/  IMAD R0, R5, R15, R3 ;  /* 0x0000000f05007224 */ /* 0x000fe200078e0203 */
[----:B------:R-:W-:-:S03]  /*cc00*/  IADD3 R3, P0, PT, RZ, -R2, RZ ;  /* 0x80000002ff037210 */ /* 0x000fc60007f1e0ff */
[----:B------:R-:W-:Y:S02]  /*cc10*/  IMAD R0, R9, R12, R0 ;  /* 0x0000000c09007224 */ /* 0x000fe400078e0200 */
[----:B------:R-:W-:-:S03]  /*cc20*/  IMAD.HI.U32 R4, R5, R3, RZ ;  /* 0x0000000305047227 */ /* 0x000fc600078e00ff */
[----:B------:R-:W-:-:S05]  /*cc30*/  IADD3.X R0, PT, PT, RZ, ~R0, RZ, P0, !PT ;  /* 0x80000000ff007210 */ /* 0x000fca00007fe4ff */
[----:B------:R-:W-:-:S04]  /*cc40*/  IMAD.WIDE.U32 R4, P0, R5, R0, R4 ;  /* 0x0000000005047225 */ /* 0x000fc80007800004 */
[C---:B------:R-:W-:Y:S02]  /*cc50*/  IMAD R2, R9.reuse, R0, RZ ;  /* 0x0000000009027224 */ /* 0x040fe400078e02ff */
[----:B------:R-:W-:-:S04]  /*cc60*/  IMAD.HI.U32 R5, P1, R9, R3, R4 ;  /* 0x0000000309057227 */ /* 0x000fc80007820004 */
[----:B------:R-:W-:Y:S02]  /*cc70*/  HFMA2 R3, -RZ, RZ, 0, 0 ;  /* 0x00000000ff037431 */ /* 0x000fe400000001ff */
[----:B------:R-:W-:Y:S01]  /*cc80*/  IMAD.HI.U32 R0, R9, R0, RZ ;  /* 0x0000000009007227 */ /* 0x000fe200078e00ff */
[----:B------:R-:W-:-:S04]  /*cc90*/  IADD3 R5, P2, PT, R2, R5, RZ ;  /* 0x0000000502057210 */ /* 0x000fc80007f5e0ff */
[----:B------:R-:W-:Y:S01]  /*cca0*/  IADD3.X R9, PT, PT, R0, R9, RZ, P0, !PT ;  /* 0x0000000900097210 */ /* 0x000fe200007fe4ff */
[----:B------:R-:W-:-:S03]  /*ccb0*/  IMAD.HI.U32 R2, R5, R6, RZ ;  /* 0x0000000605027227 */ /* 0x000fc600078e00ff */
[----:B------:R-:W-:Y:S01]  /*ccc0*/  IADD3.X R9, PT, PT, RZ, RZ, R9, P2, P1 ;  /* 0x000000ffff097210 */ /* 0x000fe200017e2409 */
[----:B------:R-:W-:-:S04]  /*ccd0*/  IMAD.WIDE.U32 R2, RZ, R5, R2 ;  /* 0x00000005ff027225 */ /* 0x000fc800078e0002 */
[----:B------:R-:W-:-:S05]  /*cce0*/  IMAD.HI.U32 R2, P0, R9, R6, R2 ;  /* 0x0000000609027227 */ /* 0x000fca0007800002 */
[----:B------:R-:W-:Y:S02]  /*ccf0*/  IADD3 R5, P1, PT, RZ, R2, RZ ;  /* 0x00000002ff057210 */ /* 0x000fe40007f3e0ff */
[----:B------:R-:W-:-:S03]  /*cd00*/  IADD3.X R0, PT, PT, RZ, RZ, RZ, P0, !PT ;  /* 0x000000ffff007210 */ /* 0x000fc600007fe4ff */
[----:B------:R-:W-:Y:S01]  /*cd10*/  IMAD.WIDE.U32 R2, R5, R12, RZ ;  /* 0x0000000c05027225 */ /* 0x000fe200078e00ff */
[----:B------:R-:W-:-:S03]  /*cd20*/  IADD3.X R0, PT, PT, RZ, R0, RZ, P1, !PT ;  /* 0x00000000ff007210 */ /* 0x000fc60000ffe4ff */
[C---:B------:R-:W-:Y:S01]  /*cd30*/  IMAD R3, R5.reuse, R15, R3 ;  /* 0x0000000f05037224 */ /* 0x040fe200078e0203 */
[----:B------:R-:W-:Y:S02]  /*cd40*/  IADD3 R9, P1, PT, -R2, R6, RZ ;  /* 0x0000000602097210 */ /* 0x000fe40007f3e1ff */
[----:B------:R-:W-:Y:S01]  /*cd50*/  IADD3 R2, P2, PT, R5, 0x1, RZ ;  /* 0x0000000105027810 */ /* 0x000fe20007f5e0ff */
[-C--:B------:R-:W-:Y:S01]  /*cd60*/  IMAD R3, R0, R12.reuse, R3 ;  /* 0x0000000c00037224 */ /* 0x080fe200078e0203 */
[----:B------:R-:W-:-:S04]  /*cd70*/  ISETP.GE.U32.AND P0, PT, R9, R12, PT ;  /* 0x0000000c0900720c */ /* 0x000fc80003f06070 */
[----:B------:R-:W-:Y:S02]  /*cd80*/  IADD3.X R11, PT, PT, RZ, ~R3, RZ, P1, !PT ;  /* 0x80000003ff0b7210 */ /* 0x000fe40000ffe4ff */
[----:B------:R-:W-:Y:S02]  /*cd90*/  IADD3 R4, P1, PT, -R12, R9, RZ ;  /* 0x000000090c047210 */ /* 0x000fe40007f3e1ff */
[----:B------:R-:W-:Y:S02]  /*cda0*/  ISETP.GE.U32.AND.EX P0, PT, R11, R15, PT, P0 ;  /* 0x0000000f0b00720c */ /* 0x000fe40003f06100 */
[----:B------:R-:W-:Y:S02]  /*cdb0*/  IADD3.X R8, PT, PT, ~R15, R11, RZ, P1, !PT ;  /* 0x0000000b0f087210 */ /* 0x000fe40000ffe5ff */
[----:B------:R-:W-:Y:S02]  /*cdc0*/  IADD3.X R3, PT, PT, RZ, R0, RZ, P2, !PT ;  /* 0x00000000ff037210 */ /* 0x000fe400017fe4ff */
[----:B------:R-:W-:-:S02]  /*cdd0*/  SEL R4, R4, R9, P0 ;  /* 0x0000000904047207 */ /* 0x000fc40000000000 */
[----:B------:R-:W-:Y:S02]  /*cde0*/  SEL R5, R2, R5, P0 ;  /* 0x0000000502057207 */ /* 0x000fe40000000000 */
[----:B------:R-:W-:Y:S02]  /*cdf0*/  SEL R2, R8, R11, P0 ;  /* 0x0000000b08027207 */ /* 0x000fe40000000000 */
[----:B------:R-:W-:Y:S01]  /*ce00*/  SEL R0, R3, R0, P0 ;  /* 0x0000000003007207 */ /* 0x000fe20000000000 */
[----:B------:R-:W-:Y:S01]  /*ce10*/  HFMA2 R3, -RZ, RZ, 0, 0 ;  /* 0x00000000ff037431 */ /* 0x000fe200000001ff */
[----:B------:R-:W-:Y:S02]  /*ce20*/  ISETP.GE.U32.AND P0, PT, R4, R12, PT ;  /* 0x0000000c0400720c */ /* 0x000fe40003f06070 */
[----:B------:R-:W-:Y:S02]  /*ce30*/  IADD3 R248, P2, PT, R5, 0x1, RZ ;  /* 0x0000000105f87810 */ /* 0x000fe40007f5e0ff */
[----:B------:R-:W-:-:S02]  /*ce40*/  ISETP.NE.U32.AND P1, PT, R12, RZ, PT ;  /* 0x000000ff0c00720c */ /* 0x000fc40003f25070 */
[----:B------:R-:W-:Y:S02]  /*ce50*/  ISETP.GE.U32.AND.EX P0, PT, R2, R15, PT, P0 ;  /* 0x0000000f0200720c */ /* 0x000fe40003f06100 */
[----:B------:R-:W-:Y:S02]  /*ce60*/  IADD3.X R249, PT, PT, RZ, R0, RZ, P2, !PT ;  /* 0x00000000fff97210 */ /* 0x000fe400017fe4ff */
[----:B------:R-:W-:Y:S02]  /*ce70*/  MOV R2, R10 ;  /* 0x0000000a00027202 */ /* 0x000fe40000000f00 */
[----:B------:R-:W-:Y:S02]  /*ce80*/  ISETP.NE.AND.EX P1, PT, R15, RZ, PT, P1 ;  /* 0x000000ff0f00720c */ /* 0x000fe40003f25310 */
[----:B------:R-:W-:Y:S02]  /*ce90*/  SEL R248, R248, R5, P0 ;  /* 0x00000005f8f87207 */ /* 0x000fe40000000000 */
[----:B------:R-:W-:-:S02]  /*cea0*/  SEL R249, R249, R0, P0 ;  /* 0x00000000f9f97207 */ /* 0x000fc40000000000 */
[----:B------:R-:W-:Y:S02]  /*ceb0*/  SEL R248, R248, 0xffffffff, P1 ;  /* 0xfffffffff8f87807 */ /* 0x000fe40000800000 */
[----:B------:R-:W-:Y:S01]  /*cec0*/  SEL R249, R249, 0xffffffff, P1 ;  /* 0xfffffffff9f97807 */ /* 0x000fe20000800000 */
[----:B------:R-:W-:Y:S06]  /*ced0*/  RET.REL.NODEC R2 `(_Z21deviceCalcScoreMatrixP8RgbPixeliiP10ImageEntrymiPf) ;  /* 0xffffff3002487950 */ /* 0x000fec0003c3ffff */
        .weak           $__internal_1_$__cuda_sm20_rcp_rn_f32_slowpath
        .type           $__internal_1_$__cuda_sm20_rcp_rn_f32_slowpath,@function
        .size           $__internal_1_$__cuda_sm20_rcp_rn_f32_slowpath,(.L_x_24 - $__internal_1_$__cuda_sm20_rcp_rn_f32_slowpath)
$__internal_1_$__cuda_sm20_rcp_rn_f32_slowpath:
[----:B------:R-:W-:Y:S01]  /*cee0*/  SHF.L.U32 R0, R33, 0x1, RZ ;  /* 0x0000000121007819 */ /* 0x000fe200000006ff */
[----:B------:R-:W-:Y:S03]  /*cef0*/  BSSY.RECONVERGENT B1, `(.L_x_18) ;  /* 0x0000030000017945 */ /* 0x000fe60003800200 */
[----:B------:R-:W-:-:S04]  /*cf00*/  SHF.R.U32.HI R7, RZ, 0x18, R0 ;  /* 0x00000018ff077819 */ /* 0x000fc80000011600 */
[----:B------:R-:W-:-:S13]  /*cf10*/  ISETP.NE.U32.AND P0, PT, R7, RZ, PT ;  /* 0x000000ff0700720c */ /* 0x000fda0003f05070 */
[----:B------:R-:W-:Y:S05]  /*cf20*/  @P0 BRA `(.L_x_19) ;  /* 0x0000000000280947 */ /* 0x000fea0003800000 */
[----:B------:R-:W-:-:S04]  /*cf30*/  SHF.L.U32 R0, R33, 0x1, RZ ;  /* 0x0000000121007819 */ /* 0x000fc800000006ff */
[----:B------:R-:W-:-:S13]  /*cf40*/  ISETP.NE.AND P0, PT, R0, RZ, PT ;  /* 0x000000ff0000720c */ /* 0x000fda0003f05270 */
[----:B------:R-:W-:Y:S01]  /*cf50*/  @P0 FFMA R3, R33, 1.84467440737095516160e+19, RZ ;  /* 0x5f80000021030823 */ /* 0x000fe200000000ff */
[----:B------:R-:W-:Y:S08]  /*cf60*/  @!P0 MUFU.RCP R2, R33 ;  /* 0x0000002100028308 */ /* 0x000ff00000001000 */
[----:B------:R-:W0:Y:S02]  /*cf70*/  @P0 MUFU.RCP R0, R3 ;  /* 0x0000000300000308 */ /* 0x000e240000001000 */
[----:B0-----:R-:W-:-:S04]  /*cf80*/  @P0 FFMA R4, R3, R0, -1 ;  /* 0xbf80000003040423 */ /* 0x001fc80000000000 */
[----:B------:R-:W-:-:S04]  /*cf90*/  @P0 FADD.FTZ R5, -R4, -RZ ;  /* 0x800000ff04050221 */ /* 0x000fc80000010100 */
[----:B------:R-:W-:-:S04]  /*cfa0*/  @P0 FFMA R0, R0, R5, R0 ;  /* 0x0000000500000223 */ /* 0x000fc80000000000 */
[----:B------:R-:W-:Y:S01]  /*cfb0*/  @P0 FFMA R2, R0, 1.84467440737095516160e+19, RZ ;  /* 0x5f80000000020823 */ /* 0x000fe200000000ff */
[----:B------:R-:W-:Y:S06]  /*cfc0*/  BRA `(.L_x_20) ;  /* 0x0000000000887947 */ /* 0x000fec0003800000 */
.L_x_19:
[----:B------:R-:W-:-:S04]  /*cfd0*/  IADD3 R8, PT, PT, R7, -0xfd, RZ ;  /* 0xffffff0307087810 */ /* 0x000fc80007ffe0ff */
[----:B------:R-:W-:-:S13]  /*cfe0*/  ISETP.GT.U32.AND P0, PT, R8, 0x1, PT ;  /* 0x000000010800780c */ /* 0x000fda0003f04070 */
[----:B------:R-:W-:Y:S05]  /*cff0*/  @P0 BRA `(.L_x_21) ;  /* 0x0000000000780947 */ /* 0x000fea0003800000 */
[----:B------:R-:W-:Y:S02]  /*d000*/  LOP3.LUT R0, R33, 0x7fffff, RZ, 0xc0, !PT ;  /* 0x007fffff21007812 */ /* 0x000fe400078ec0ff */
[----:B------:R-:W-:Y:S02]  /*d010*/  MOV R5, 0x3 ;  /* 0x0000000300057802 */ /* 0x000fe40000000f00 */
[----:B------:R-:W-:Y:S02]  /*d020*/  LOP3.LUT R0, R0, 0x3f800000, RZ, 0xfc, !PT ;  /* 0x3f80000000007812 */ /* 0x000fe400078efcff */
[----:B------:R-:W-:Y:S02]  /*d030*/  SHF.L.U32 R5, R5, R8, RZ ;  /* 0x0000000805057219 */ /* 0x000fe400000006ff */
[----:B------:R-:W0:Y:S02]  /*d040*/  MUFU.RCP R3, R0 ;  /* 0x0000000000037308 */ /* 0x000e240000001000 */
[----:B0-----:R-:W-:-:S04]  /*d050*/  FFMA R2, R0, R3, -1 ;  /* 0xbf80000000027423 */ /* 0x001fc80000000003 */
[----:B------:R-:W-:-:S04]  /*d060*/  FADD.FTZ R2, -R2, -RZ ;  /* 0x800000ff02027221 */ /* 0x000fc80000010100 */
[CCC-:B------:R-:W-:Y:S01]  /*d070*/  FFMA.RM R4, R3.reuse, R2.reuse, R3.reuse ;  /* 0x0000000203047223 */ /* 0x1c0fe20000004003 */
[----:B------:R-:W-:-:S04]  /*d080*/  FFMA.RP R3, R3, R2, R3 ;  /* 0x0000000203037223 */ /* 0x000fc80000008003 */
[C---:B------:R-:W-:Y:S02]  /*d090*/  LOP3.LUT R2, R4.reuse, 0x7fffff, RZ, 0xc0, !PT ;  /* 0x007fffff04027812 */ /* 0x040fe400078ec0ff */
[----:B------:R-:W-:Y:S02]  /*d0a0*/  FSETP.NEU.FTZ.AND P0, PT, R4, R3, PT ;  /* 0x000000030400720b */ /* 0x000fe40003f1d000 */
[----:B------:R-:W-:Y:S02]  /*d0b0*/  LOP3.LUT R2, R2, 0x800000, RZ, 0xfc, !PT ;  /* 0x0080000002027812 */ /* 0x000fe400078efcff */
[----:B------:R-:W-:Y:S02]  /*d0c0*/  SEL R3, RZ, 0xffffffff, !P0 ;  /* 0xffffffffff037807 */ /* 0x000fe40004000000 */
[----:B------:R-:W-:Y:S02]  /*d0d0*/  LOP3.LUT R5, R5, R2, RZ, 0xc0, !PT ;  /* 0x0000000205057212 */ /* 0x000fe400078ec0ff */
[----:B------:R-:W-:-:S02]  /*d0e0*/  IADD3 R3, PT, PT, -R3, RZ, RZ ;  /* 0x000000ff03037210 */ /* 0x000fc40007ffe1ff */
[-C--:B------:R-:W-:Y:S02]  /*d0f0*/  SHF.R.U32.HI R5, RZ, R8.reuse, R5 ;  /* 0x00000008ff057219 */ /* 0x080fe40000011605 */
[----:B------:R-:W-:Y:S02]  /*d100*/  LOP3.LUT P1, RZ, R3, R8, R2, 0xf8, !PT ;  /* 0x0000000803ff7212 */ /* 0x000fe4000782f802 */
[C---:B------:R-:W-:Y:S02]  /*d110*/  LOP3.LUT P0, RZ, R5.reuse, 0x1, RZ, 0xc0, !PT ;  /* 0x0000000105ff7812 */ /* 0x040fe4000780c0ff */
[----:B------:R-:W-:Y:S02]  /*d120*/  LOP3.LUT P2, RZ, R5, 0x2, RZ, 0xc0, !PT ;  /* 0x0000000205ff7812 */ /* 0x000fe4000784c0ff */
[----:B------:R-:W-:Y:S02]  /*d130*/  IADD3 R3, PT, PT, R7, -0xfc, RZ ;  /* 0xffffff0407037810 */ /* 0x000fe40007ffe0ff */
[----:B------:R-:W-:-:S02]  /*d140*/  PLOP3.LUT P0, PT, P0, P1, P2, 0xe0, 0x0 ;  /* 0x000000000000781c */ /* 0x000fc40000703c20 */
[----:B------:R-:W-:Y:S02]  /*d150*/  LOP3.LUT P1, RZ, R33, 0x7fffff, RZ, 0xc0, !PT ;  /* 0x007fffff21ff7812 */ /* 0x000fe4000782c0ff */
[----:B------:R-:W-:Y:S02]  /*d160*/  SEL R0, RZ, 0x1, !P0 ;  /* 0x00000001ff007807 */ /* 0x000fe40004000000 */
[----:B------:R-:W-:Y:S02]  /*d170*/  SHF.R.U32.HI R2, RZ, R3, R2 ;  /* 0x00000003ff027219 */ /* 0x000fe40000011602 */
[----:B------:R-:W-:-:S04]  /*d180*/  IADD3 R0, PT, PT, -R0, RZ, RZ ;  /* 0x000000ff00007210 */ /* 0x000fc80007ffe1ff */
[----:B------:R-:W-:-:S13]  /*d190*/  ISETP.GE.AND P0, PT, R0, RZ, PT ;  /* 0x000000ff0000720c */ /* 0x000fda0003f06270 */
[----:B------:R-:W-:-:S04]  /*d1a0*/  @!P0 IADD3 R2, PT, PT, R2, 0x1, RZ ;  /* 0x0000000102028810 */ /* 0x000fc80007ffe0ff */
[----:B------:R-:W-:-:S04]  /*d1b0*/  @!P1 SHF.L.U32 R2, R2, 0x1, RZ ;  /* 0x0000000102029819 */ /* 0x000fc800000006ff */
[----:B------:R-:W-:Y:S01]  /*d1c0*/  LOP3.LUT R2, R2, 0x80000000, R33, 0xf8, !PT ;  /* 0x8000000002027812 */ /* 0x000fe200078ef821 */
[----:B------:R-:W-:Y:S06]  /*d1d0*/  BRA `(.L_x_20) ;  /* 0x0000000000047947 */ /* 0x000fec0003800000 */
.L_x_21:
[----:B------:R0:W1:Y:S02]  /*d1e0*/  MUFU.RCP R2, R33 ;  /* 0x0000002100027308 */ /* 0x0000640000001000 */
.L_x_20:
[----:B------:R-:W-:Y:S05]  /*d1f0*/  BSYNC.RECONVERGENT B1 ;  /* 0x0000000000017941 */ /* 0x000fea0003800200 */
.L_x_18:
[----:B------:R-:W-:Y:S01]  /*d200*/  HFMA2 R3, -RZ, RZ, 0, 0 ;  /* 0x00000000ff037431 */ /* 0x000fe200000001ff */
[----:B-1----:R-:W-:Y:S02]  /*d210*/  MOV R7, R2 ;  /* 0x0000000200077202 */ /* 0x002fe40000000f00 */
[----:B------:R-:W-:-:S04]  /*d220*/  MOV R2, R6 ;  /* 0x0000000600027202 */ /* 0x000fc80000000f00 */
[----:B0-----:R-:W-:Y:S05]  /*d230*/  RET.REL.NODEC R2 `(_Z21deviceCalcScoreMatrixP8RgbPixeliiP10ImageEntrymiPf) ;  /* 0xffffff2c02707950 */ /* 0x001fea0003c3ffff */
.L_x_22:
        /* <DEDUP_REMOVED lines=12> */
.L_x_24:


//--------------------- .nv.shared.reserved.0     --------------------------
	.section	.nv.shared.reserved.0,"aw",@nobits
	.weak		__nv_reservedSMEM_offset_0_alias
	.size		__nv_reservedSMEM_offset_0_alias, 0, 64
	.other		__nv_reservedSMEM_offset_0_alias,@"STO_CUDA_RESERVED_SHARED STV_DEFAULT"
__nv_reservedSMEM_offset_0_alias:
	.zero		0
	.zero		64


//--------------------- .nv.constant0._Z19deviceSelectEntriesPfPjmPmm --------------------------
	.section	.nv.constant0._Z19deviceSelectEntriesPfPjmPmm,"a",@progbits
	.sectionflags	@""
	.align	4
.nv.constant0._Z19deviceSelectEntriesPfPjmPmm:
	.zero		936


//--------------------- .nv.constant0._Z21deviceCalcScoreMatrixP8RgbPixeliiP10ImageEntrymiPf --------------------------
	.section	.nv.constant0._Z21deviceCalcScoreMatrixP8RgbPixeliiP10ImageEntrymiPf,"a",@progbits
	.sectionflags	@""
	.align	4
.nv.constant0._Z21deviceCalcScoreMatrixP8RgbPixeliiP10ImageEntrymiPf:
	.zero		944


//--------------------- SYMBOLS --------------------------

	.type		.nv.reservedSmem.offset0,@object
	.size		.nv.reservedSmem.offset0,0x4
